//
// Generated by NVIDIA NVVM Compiler
//
// Compiler Build ID: CL-36424714
// Cuda compilation tools, release 13.0, V13.0.88
// Based on NVVM 20.0.0
//

.version 9.0
.target sm_100
.address_size 64

	// .globl	_Z12floyd_phaseIiPiii
// _ZZ12floyd_phaseIiPiiiE10shared_mem has been demoted
// _ZZ13floyd_phaseIIiPiiiE10shared_mem has been demoted
// _ZZ13floyd_phaseIIiPiiiE13shared_buffer has been demoted
// _ZZ14floyd_phaseIIIiPiiiE3d_c has been demoted
// _ZZ14floyd_phaseIIIiPiiiE3d_r has been demoted

.visible .entry _Z12floyd_phaseIiPiii(
	.param .u32 _Z12floyd_phaseIiPiii_param_0,
	.param .u64 .ptr .align 1 _Z12floyd_phaseIiPiii_param_1,
	.param .u32 _Z12floyd_phaseIiPiii_param_2,
	.param .u32 _Z12floyd_phaseIiPiii_param_3
)
{
	.reg .pred 	%p<11>;
	.reg .b32 	%r<78>;
	.reg .b64 	%rd<5>;
	// demoted variable
	.shared .align 4 .b8 _ZZ12floyd_phaseIiPiiiE10shared_mem[4096];
	ld.param.u32 	%r31, [_Z12floyd_phaseIiPiii_param_0];
	ld.param.u64 	%rd2, [_Z12floyd_phaseIiPiii_param_1];
	ld.param.u32 	%r30, [_Z12floyd_phaseIiPiii_param_2];
	ld.param.u32 	%r32, [_Z12floyd_phaseIiPiii_param_3];
	cvta.to.global.u64 	%rd3, %rd2;
	mov.u32 	%r1, %tid.y;
	mov.u32 	%r2, %tid.x;
	mul.lo.s32 	%r33, %r30, %r31;
	add.s32 	%r34, %r33, %r1;
	add.s32 	%r35, %r33, %r2;
	mad.lo.s32 	%r36, %r34, %r32, %r35;
	mul.wide.s32 	%rd4, %r36, 4;
	add.s64 	%rd1, %rd3, %rd4;
	ld.global.u32 	%r37, [%rd1];
	shl.b32 	%r38, %r1, 7;
	mov.u32 	%r39, _ZZ12floyd_phaseIiPiiiE10shared_mem;
	add.s32 	%r40, %r39, %r38;
	shl.b32 	%r41, %r2, 2;
	add.s32 	%r3, %r40, %r41;
	st.shared.u32 	[%r3], %r37;
	bar.sync 	0;
	setp.lt.s32 	%p1, %r30, 1;
	@%p1 bra 	$L__BB0_17;
	and.b32  	%r4, %r30, 3;
	setp.lt.u32 	%p2, %r30, 4;
	mov.b32 	%r74, 0;
	@%p2 bra 	$L__BB0_12;
	and.b32  	%r74, %r30, 2147483644;
	neg.s32 	%r73, %r74;
	add.s32 	%r45, %r38, %r39;
	add.s32 	%r72, %r45, 8;
	add.s32 	%r47, %r41, %r39;
	add.s32 	%r71, %r47, 256;
$L__BB0_3:
	ld.shared.u32 	%r48, [%r72+-8];
	ld.shared.u32 	%r49, [%r71+-256];
	add.s32 	%r12, %r49, %r48;
	ld.shared.u32 	%r50, [%r3];
	setp.ge.s32 	%p3, %r12, %r50;
	@%p3 bra 	$L__BB0_5;
	st.shared.u32 	[%r3], %r12;
$L__BB0_5:
	bar.sync 	0;
	ld.shared.u32 	%r51, [%r72+-4];
	ld.shared.u32 	%r52, [%r71+-128];
	add.s32 	%r13, %r52, %r51;
	ld.shared.u32 	%r53, [%r3];
	setp.ge.s32 	%p4, %r13, %r53;
	@%p4 bra 	$L__BB0_7;
	st.shared.u32 	[%r3], %r13;
$L__BB0_7:
	bar.sync 	0;
	ld.shared.u32 	%r54, [%r72];
	ld.shared.u32 	%r55, [%r71];
	add.s32 	%r14, %r55, %r54;
	ld.shared.u32 	%r56, [%r3];
	setp.ge.s32 	%p5, %r14, %r56;
	@%p5 bra 	$L__BB0_9;
	st.shared.u32 	[%r3], %r14;
$L__BB0_9:
	bar.sync 	0;
	ld.shared.u32 	%r57, [%r72+4];
	ld.shared.u32 	%r58, [%r71+128];
	add.s32 	%r15, %r58, %r57;
	ld.shared.u32 	%r59, [%r3];
	setp.ge.s32 	%p6, %r15, %r59;
	@%p6 bra 	$L__BB0_11;
	st.shared.u32 	[%r3], %r15;
$L__BB0_11:
	bar.sync 	0;
	add.s32 	%r73, %r73, 4;
	add.s32 	%r72, %r72, 16;
	add.s32 	%r71, %r71, 512;
	setp.ne.s32 	%p7, %r73, 0;
	@%p7 bra 	$L__BB0_3;
$L__BB0_12:
	setp.eq.s32 	%p8, %r4, 0;
	@%p8 bra 	$L__BB0_17;
	shl.b32 	%r60, %r74, 7;
	add.s32 	%r62, %r60, %r41;
	add.s32 	%r77, %r39, %r62;
	shl.b32 	%r65, %r74, 2;
	add.s32 	%r66, %r38, %r65;
	add.s32 	%r76, %r39, %r66;
	neg.s32 	%r75, %r4;
$L__BB0_14:
	.pragma "nounroll";
	ld.shared.u32 	%r67, [%r76];
	ld.shared.u32 	%r68, [%r77];
	add.s32 	%r26, %r68, %r67;
	ld.shared.u32 	%r69, [%r3];
	setp.ge.s32 	%p9, %r26, %r69;
	@%p9 bra 	$L__BB0_16;
	st.shared.u32 	[%r3], %r26;
$L__BB0_16:
	bar.sync 	0;
	add.s32 	%r77, %r77, 128;
	add.s32 	%r76, %r76, 4;
	add.s32 	%r75, %r75, 1;
	setp.ne.s32 	%p10, %r75, 0;
	@%p10 bra 	$L__BB0_14;
$L__BB0_17:
	ld.shared.u32 	%r70, [%r3];
	st.global.u32 	[%rd1], %r70;
	ret;

}
	// .globl	_Z13floyd_phaseIIiPiii
.visible .entry _Z13floyd_phaseIIiPiii(
	.param .u32 _Z13floyd_phaseIIiPiii_param_0,
	.param .u64 .ptr .align 1 _Z13floyd_phaseIIiPiii_param_1,
	.param .u32 _Z13floyd_phaseIIiPiii_param_2,
	.param .u32 _Z13floyd_phaseIIiPiii_param_3
)
{
	.reg .pred 	%p<24>;
	.reg .b32 	%r<162>;
	.reg .b64 	%rd<7>;
	// demoted variable
	.shared .align 4 .b8 _ZZ13floyd_phaseIIiPiiiE10shared_mem[4096];
	// demoted variable
	.shared .align 4 .b8 _ZZ13floyd_phaseIIiPiiiE13shared_buffer[4096];
	ld.param.u32 	%r64, [_Z13floyd_phaseIIiPiii_param_0];
	ld.param.u64 	%rd2, [_Z13floyd_phaseIIiPiii_param_1];
	ld.param.u32 	%r65, [_Z13floyd_phaseIIiPiii_param_2];
	ld.param.u32 	%r66, [_Z13floyd_phaseIIiPiii_param_3];
	mov.u32 	%r1, %ctaid.x;
	setp.eq.s32 	%p1, %r1, %r64;
	@%p1 bra 	$L__BB1_40;
	mov.u32 	%r2, %tid.y;
	mov.u32 	%r3, %tid.x;
	mov.u32 	%r4, %ctaid.y;
	setp.ne.s32 	%p2, %r4, 0;
	@%p2 bra 	$L__BB1_3;
	mul.lo.s32 	%r146, %r65, %r64;
	mov.u32 	%r68, %ntid.x;
	mul.lo.s32 	%r147, %r68, %r1;
	bra.uni 	$L__BB1_4;
$L__BB1_3:
	mov.u32 	%r67, %ntid.x;
	mul.lo.s32 	%r146, %r67, %r1;
	mul.lo.s32 	%r147, %r65, %r64;
$L__BB1_4:
	cvta.to.global.u64 	%rd3, %rd2;
	setp.eq.s32 	%p3, %r4, 0;
	add.s32 	%r69, %r147, %r3;
	add.s32 	%r70, %r146, %r2;
	mul.lo.s32 	%r71, %r65, %r64;
	add.s32 	%r72, %r71, %r2;
	add.s32 	%r73, %r71, %r3;
	mad.lo.s32 	%r74, %r72, %r66, %r73;
	mul.wide.s32 	%rd4, %r74, 4;
	add.s64 	%rd5, %rd3, %rd4;
	ld.global.u32 	%r75, [%rd5];
	shl.b32 	%r76, %r2, 7;
	mov.u32 	%r77, _ZZ13floyd_phaseIIiPiiiE10shared_mem;
	add.s32 	%r78, %r77, %r76;
	shl.b32 	%r79, %r3, 2;
	add.s32 	%r80, %r78, %r79;
	st.shared.u32 	[%r80], %r75;
	mad.lo.s32 	%r81, %r70, %r66, %r69;
	mul.wide.s32 	%rd6, %r81, 4;
	add.s64 	%rd1, %rd3, %rd6;
	ld.global.u32 	%r82, [%rd1];
	mov.u32 	%r83, _ZZ13floyd_phaseIIiPiiiE13shared_buffer;
	add.s32 	%r84, %r83, %r76;
	add.s32 	%r11, %r84, %r79;
	st.shared.u32 	[%r11], %r82;
	bar.sync 	0;
	@%p3 bra 	$L__BB1_22;
	setp.lt.s32 	%p4, %r65, 1;
	@%p4 bra 	$L__BB1_39;
	and.b32  	%r12, %r65, 3;
	setp.lt.u32 	%p5, %r65, 4;
	mov.b32 	%r158, 0;
	@%p5 bra 	$L__BB1_17;
	and.b32  	%r158, %r65, 2147483644;
	neg.s32 	%r153, %r158;
	add.s32 	%r88, %r76, %r83;
	add.s32 	%r152, %r88, 8;
	add.s32 	%r91, %r79, %r77;
	add.s32 	%r151, %r91, 256;
$L__BB1_8:
	ld.shared.u32 	%r92, [%r152+-8];
	ld.shared.u32 	%r93, [%r151+-256];
	add.s32 	%r35, %r93, %r92;
	ld.shared.u32 	%r94, [%r11];
	setp.ge.s32 	%p6, %r35, %r94;
	@%p6 bra 	$L__BB1_10;
	st.shared.u32 	[%r11], %r35;
$L__BB1_10:
	bar.sync 	0;
	ld.shared.u32 	%r95, [%r152+-4];
	ld.shared.u32 	%r96, [%r151+-128];
	add.s32 	%r36, %r96, %r95;
	ld.shared.u32 	%r97, [%r11];
	setp.ge.s32 	%p7, %r36, %r97;
	@%p7 bra 	$L__BB1_12;
	st.shared.u32 	[%r11], %r36;
$L__BB1_12:
	bar.sync 	0;
	ld.shared.u32 	%r98, [%r152];
	ld.shared.u32 	%r99, [%r151];
	add.s32 	%r37, %r99, %r98;
	ld.shared.u32 	%r100, [%r11];
	setp.ge.s32 	%p8, %r37, %r100;
	@%p8 bra 	$L__BB1_14;
	st.shared.u32 	[%r11], %r37;
$L__BB1_14:
	bar.sync 	0;
	ld.shared.u32 	%r101, [%r152+4];
	ld.shared.u32 	%r102, [%r151+128];
	add.s32 	%r38, %r102, %r101;
	ld.shared.u32 	%r103, [%r11];
	setp.ge.s32 	%p9, %r38, %r103;
	@%p9 bra 	$L__BB1_16;
	st.shared.u32 	[%r11], %r38;
$L__BB1_16:
	bar.sync 	0;
	add.s32 	%r153, %r153, 4;
	add.s32 	%r152, %r152, 16;
	add.s32 	%r151, %r151, 512;
	setp.eq.s32 	%p10, %r153, 0;
	@%p10 bra 	$L__BB1_17;
	bra.uni 	$L__BB1_8;
$L__BB1_17:
	setp.eq.s32 	%p11, %r12, 0;
	@%p11 bra 	$L__BB1_39;
	shl.b32 	%r104, %r158, 7;
	add.s32 	%r106, %r104, %r79;
	add.s32 	%r161, %r77, %r106;
	shl.b32 	%r109, %r158, 2;
	add.s32 	%r110, %r76, %r109;
	add.s32 	%r160, %r83, %r110;
	neg.s32 	%r159, %r12;
$L__BB1_19:
	.pragma "nounroll";
	ld.shared.u32 	%r112, [%r160];
	ld.shared.u32 	%r113, [%r161];
	add.s32 	%r60, %r113, %r112;
	ld.shared.u32 	%r114, [%r11];
	setp.ge.s32 	%p12, %r60, %r114;
	@%p12 bra 	$L__BB1_21;
	st.shared.u32 	[%r11], %r60;
$L__BB1_21:
	bar.sync 	0;
	add.s32 	%r161, %r161, 128;
	add.s32 	%r160, %r160, 4;
	add.s32 	%r159, %r159, 1;
	setp.ne.s32 	%p13, %r159, 0;
	@%p13 bra 	$L__BB1_19;
	bra.uni 	$L__BB1_39;
$L__BB1_22:
	setp.lt.s32 	%p14, %r65, 1;
	@%p14 bra 	$L__BB1_39;
	and.b32  	%r17, %r65, 3;
	setp.lt.u32 	%p15, %r65, 4;
	mov.b32 	%r154, 0;
	@%p15 bra 	$L__BB1_34;
	and.b32  	%r154, %r65, 2147483644;
	neg.s32 	%r150, %r154;
	add.s32 	%r118, %r76, %r77;
	add.s32 	%r149, %r118, 8;
	add.s32 	%r121, %r79, %r83;
	add.s32 	%r148, %r121, 256;
$L__BB1_25:
	ld.shared.u32 	%r122, [%r149+-8];
	ld.shared.u32 	%r123, [%r148+-256];
	add.s32 	%r25, %r123, %r122;
	ld.shared.u32 	%r124, [%r11];
	setp.ge.s32 	%p16, %r25, %r124;
	@%p16 bra 	$L__BB1_27;
	st.shared.u32 	[%r11], %r25;
$L__BB1_27:
	bar.sync 	0;
	ld.shared.u32 	%r125, [%r149+-4];
	ld.shared.u32 	%r126, [%r148+-128];
	add.s32 	%r26, %r126, %r125;
	ld.shared.u32 	%r127, [%r11];
	setp.ge.s32 	%p17, %r26, %r127;
	@%p17 bra 	$L__BB1_29;
	st.shared.u32 	[%r11], %r26;
$L__BB1_29:
	bar.sync 	0;
	ld.shared.u32 	%r128, [%r149];
	ld.shared.u32 	%r129, [%r148];
	add.s32 	%r27, %r129, %r128;
	ld.shared.u32 	%r130, [%r11];
	setp.ge.s32 	%p18, %r27, %r130;
	@%p18 bra 	$L__BB1_31;
	st.shared.u32 	[%r11], %r27;
$L__BB1_31:
	bar.sync 	0;
	ld.shared.u32 	%r131, [%r149+4];
	ld.shared.u32 	%r132, [%r148+128];
	add.s32 	%r28, %r132, %r131;
	ld.shared.u32 	%r133, [%r11];
	setp.ge.s32 	%p19, %r28, %r133;
	@%p19 bra 	$L__BB1_33;
	st.shared.u32 	[%r11], %r28;
$L__BB1_33:
	bar.sync 	0;
	add.s32 	%r150, %r150, 4;
	add.s32 	%r149, %r149, 16;
	add.s32 	%r148, %r148, 512;
	setp.eq.s32 	%p20, %r150, 0;
	@%p20 bra 	$L__BB1_34;
	bra.uni 	$L__BB1_25;
$L__BB1_34:
	setp.eq.s32 	%p21, %r17, 0;
	@%p21 bra 	$L__BB1_39;
	shl.b32 	%r134, %r154, 7;
	add.s32 	%r136, %r134, %r79;
	add.s32 	%r157, %r83, %r136;
	shl.b32 	%r139, %r154, 2;
	add.s32 	%r140, %r76, %r139;
	add.s32 	%r156, %r77, %r140;
	neg.s32 	%r155, %r17;
$L__BB1_36:
	.pragma "nounroll";
	ld.shared.u32 	%r142, [%r156];
	ld.shared.u32 	%r143, [%r157];
	add.s32 	%r49, %r143, %r142;
	ld.shared.u32 	%r144, [%r11];
	setp.ge.s32 	%p22, %r49, %r144;
	@%p22 bra 	$L__BB1_38;
	st.shared.u32 	[%r11], %r49;
$L__BB1_38:
	bar.sync 	0;
	add.s32 	%r157, %r157, 128;
	add.s32 	%r156, %r156, 4;
	add.s32 	%r155, %r155, 1;
	setp.eq.s32 	%p23, %r155, 0;
	@%p23 bra 	$L__BB1_39;
	bra.uni 	$L__BB1_36;
$L__BB1_39:
	ld.shared.u32 	%r145, [%r11];
	st.global.u32 	[%rd1], %r145;
$L__BB1_40:
	ret;

}
	// .globl	_Z14floyd_phaseIIIiPiii
.visible .entry _Z14floyd_phaseIIIiPiii(
	.param .u32 _Z14floyd_phaseIIIiPiii_param_0,
	.param .u64 .ptr .align 1 _Z14floyd_phaseIIIiPiii_param_1,
	.param .u32 _Z14floyd_phaseIIIiPiii_param_2,
	.param .u32 _Z14floyd_phaseIIIiPiii_param_3
)
{
	.reg .pred 	%p<13>;
	.reg .b32 	%r<155>;
	.reg .b64 	%rd<9>;
	// demoted variable
	.shared .align 4 .b8 _ZZ14floyd_phaseIIIiPiiiE3d_c[4096];
	// demoted variable
	.shared .align 4 .b8 _ZZ14floyd_phaseIIIiPiiiE3d_r[4096];
	ld.param.u32 	%r37, [_Z14floyd_phaseIIIiPiii_param_0];
	ld.param.u64 	%rd2, [_Z14floyd_phaseIIIiPiii_param_1];
	ld.param.u32 	%r38, [_Z14floyd_phaseIIIiPiii_param_2];
	ld.param.u32 	%r39, [_Z14floyd_phaseIIIiPiii_param_3];
	mov.u32 	%r1, %ctaid.x;
	setp.eq.s32 	%p1, %r1, %r37;
	mov.u32 	%r2, %ctaid.y;
	setp.eq.s32 	%p2, %r2, %r37;
	or.pred  	%p3, %p1, %p2;
	@%p3 bra 	$L__BB2_14;
	cvta.to.global.u64 	%rd3, %rd2;
	mul.lo.s32 	%r40, %r38, %r37;
	mov.u32 	%r41, %ntid.y;
	mov.u32 	%r3, %tid.y;
	mad.lo.s32 	%r42, %r41, %r2, %r3;
	mov.u32 	%r43, %ntid.x;
	mov.u32 	%r4, %tid.x;
	mad.lo.s32 	%r44, %r43, %r1, %r4;
	add.s32 	%r45, %r40, %r3;
	mad.lo.s32 	%r46, %r45, %r39, %r44;
	mul.lo.s32 	%r47, %r39, %r42;
	add.s32 	%r48, %r40, %r4;
	add.s32 	%r49, %r48, %r47;
	add.s32 	%r50, %r47, %r44;
	mul.wide.s32 	%rd4, %r46, 4;
	add.s64 	%rd5, %rd3, %rd4;
	ld.global.u32 	%r51, [%rd5];
	shl.b32 	%r52, %r3, 7;
	mov.u32 	%r53, _ZZ14floyd_phaseIIIiPiiiE3d_r;
	add.s32 	%r54, %r53, %r52;
	shl.b32 	%r55, %r4, 2;
	add.s32 	%r56, %r54, %r55;
	st.shared.u32 	[%r56], %r51;
	mul.wide.s32 	%rd6, %r49, 4;
	add.s64 	%rd7, %rd3, %rd6;
	ld.global.u32 	%r57, [%rd7];
	mov.u32 	%r58, _ZZ14floyd_phaseIIIiPiiiE3d_c;
	add.s32 	%r5, %r58, %r52;
	add.s32 	%r59, %r5, %r55;
	st.shared.u32 	[%r59], %r57;
	mul.wide.s32 	%rd8, %r50, 4;
	add.s64 	%rd1, %rd3, %rd8;
	ld.global.u32 	%r154, [%rd1];
	bar.sync 	0;
	setp.lt.s32 	%p4, %r38, 1;
	@%p4 bra 	$L__BB2_13;
	and.b32  	%r7, %r38, 7;
	setp.lt.u32 	%p5, %r38, 8;
	mov.b32 	%r149, 0;
	@%p5 bra 	$L__BB2_5;
	and.b32  	%r149, %r38, 2147483640;
	neg.s32 	%r143, %r149;
	add.s32 	%r64, %r52, %r58;
	add.s32 	%r142, %r64, 16;
	add.s32 	%r67, %r55, %r53;
	add.s32 	%r141, %r67, 512;
$L__BB2_4:
	.pragma "nounroll";
	ld.shared.u32 	%r68, [%r142+-16];
	ld.shared.u32 	%r69, [%r141+-512];
	add.s32 	%r70, %r69, %r68;
	min.s32 	%r71, %r70, %r154;
	bar.sync 	0;
	ld.shared.u32 	%r72, [%r142+-12];
	ld.shared.u32 	%r73, [%r141+-384];
	add.s32 	%r74, %r73, %r72;
	min.s32 	%r75, %r74, %r71;
	bar.sync 	0;
	ld.shared.u32 	%r76, [%r142+-8];
	ld.shared.u32 	%r77, [%r141+-256];
	add.s32 	%r78, %r77, %r76;
	min.s32 	%r79, %r78, %r75;
	bar.sync 	0;
	ld.shared.u32 	%r80, [%r142+-4];
	ld.shared.u32 	%r81, [%r141+-128];
	add.s32 	%r82, %r81, %r80;
	min.s32 	%r83, %r82, %r79;
	bar.sync 	0;
	ld.shared.u32 	%r84, [%r142];
	ld.shared.u32 	%r85, [%r141];
	add.s32 	%r86, %r85, %r84;
	min.s32 	%r87, %r86, %r83;
	bar.sync 	0;
	ld.shared.u32 	%r88, [%r142+4];
	ld.shared.u32 	%r89, [%r141+128];
	add.s32 	%r90, %r89, %r88;
	min.s32 	%r91, %r90, %r87;
	bar.sync 	0;
	ld.shared.u32 	%r92, [%r142+8];
	ld.shared.u32 	%r93, [%r141+256];
	add.s32 	%r94, %r93, %r92;
	min.s32 	%r95, %r94, %r91;
	bar.sync 	0;
	ld.shared.u32 	%r96, [%r142+12];
	ld.shared.u32 	%r97, [%r141+384];
	add.s32 	%r98, %r97, %r96;
	min.s32 	%r154, %r98, %r95;
	bar.sync 	0;
	add.s32 	%r143, %r143, 8;
	add.s32 	%r142, %r142, 32;
	add.s32 	%r141, %r141, 1024;
	setp.ne.s32 	%p6, %r143, 0;
	@%p6 bra 	$L__BB2_4;
$L__BB2_5:
	setp.eq.s32 	%p7, %r7, 0;
	@%p7 bra 	$L__BB2_13;
	add.s32 	%r23, %r53, %r55;
	and.b32  	%r24, %r38, 3;
	setp.lt.u32 	%p8, %r7, 4;
	@%p8 bra 	$L__BB2_8;
	shl.b32 	%r102, %r149, 2;
	add.s32 	%r103, %r5, %r102;
	ld.shared.u32 	%r104, [%r103];
	shl.b32 	%r105, %r149, 7;
	add.s32 	%r106, %r23, %r105;
	ld.shared.u32 	%r107, [%r106];
	add.s32 	%r108, %r107, %r104;
	min.s32 	%r109, %r108, %r154;
	bar.sync 	0;
	ld.shared.u32 	%r110, [%r103+4];
	ld.shared.u32 	%r111, [%r106+128];
	add.s32 	%r112, %r111, %r110;
	min.s32 	%r113, %r112, %r109;
	bar.sync 	0;
	ld.shared.u32 	%r114, [%r103+8];
	ld.shared.u32 	%r115, [%r106+256];
	add.s32 	%r116, %r115, %r114;
	min.s32 	%r117, %r116, %r113;
	bar.sync 	0;
	ld.shared.u32 	%r118, [%r103+12];
	ld.shared.u32 	%r119, [%r106+384];
	add.s32 	%r120, %r119, %r118;
	min.s32 	%r154, %r120, %r117;
	bar.sync 	0;
	add.s32 	%r149, %r149, 4;
$L__BB2_8:
	setp.eq.s32 	%p9, %r24, 0;
	@%p9 bra 	$L__BB2_13;
	setp.eq.s32 	%p10, %r24, 1;
	@%p10 bra 	$L__BB2_11;
	shl.b32 	%r122, %r149, 2;
	add.s32 	%r123, %r5, %r122;
	ld.shared.u32 	%r124, [%r123];
	shl.b32 	%r125, %r149, 7;
	add.s32 	%r126, %r23, %r125;
	ld.shared.u32 	%r127, [%r126];
	add.s32 	%r128, %r127, %r124;
	min.s32 	%r129, %r128, %r154;
	bar.sync 	0;
	ld.shared.u32 	%r130, [%r123+4];
	ld.shared.u32 	%r131, [%r126+128];
	add.s32 	%r132, %r131, %r130;
	min.s32 	%r154, %r132, %r129;
	bar.sync 	0;
	add.s32 	%r149, %r149, 2;
$L__BB2_11:
	and.b32  	%r133, %r38, 1;
	setp.eq.b32 	%p11, %r133, 1;
	not.pred 	%p12, %p11;
	@%p12 bra 	$L__BB2_13;
	shl.b32 	%r134, %r149, 2;
	add.s32 	%r135, %r5, %r134;
	ld.shared.u32 	%r136, [%r135];
	shl.b32 	%r137, %r149, 7;
	add.s32 	%r138, %r23, %r137;
	ld.shared.u32 	%r139, [%r138];
	add.s32 	%r140, %r139, %r136;
	min.s32 	%r154, %r140, %r154;
	bar.sync 	0;
$L__BB2_13:
	st.global.u32 	[%rd1], %r154;
$L__BB2_14:
	ret;

}


// ===== COMPILED SASS (sm_100) =====

	.target	sm_100

	.elftype	@"ET_EXEC"


//--------------------- .note.nv.tkinfo           --------------------------
	.section	.note.nv.tkinfo,"",@"SHT_NOTE"
	.sectionflags	@"SHF_NOTE_NV_TKINFO"
	.tkinfo
        /*0018*/ 	.word	0x00000002
        /*0030*/ 	.string	""
        /*0030*/ 	.string	"ptxas"
        /*0030*/ 	.string	"Cuda compilation tools, release 13.0, V13.0.88"
        /*0030*/ 	.string	"Build cuda_13.0.r13.0/compiler.36424714_0"
        /*0030*/ 	.string	"-arch sm_100 -m 64 "



//--------------------- .note.nv.cuinfo           --------------------------
	.section	.note.nv.cuinfo,"",@"SHT_NOTE"
	.sectionflags	@"SHF_NOTE_NV_CUINFO"
        /*0018*/ 	.short	0x0002
        /*001a*/ 	.short	0x0064
        /*001c*/ 	.short	0x0082
	.zero		2


//--------------------- .nv.info                  --------------------------
	.section	.nv.info,"",@"SHT_CUDA_INFO"
	.align	4


	//----- nvinfo : EIATTR_REGCOUNT
	.align		4
        /*0000*/ 	.byte	0x04, 0x2f
        /*0002*/ 	.short	(.L_1 - .L_0)
	.align		4
.L_0:
        /*0004*/ 	.word	index@(_Z12floyd_phaseIiPiii)
        /*0008*/ 	.word	0x00000012


	//----- nvinfo : EIATTR_FRAME_SIZE
	.align		4
.L_1:
        /*000c*/ 	.byte	0x04, 0x11
        /*000e*/ 	.short	(.L_3 - .L_2)
	.align		4
.L_2:
        /*0010*/ 	.word	index@(_Z12floyd_phaseIiPiii)
        /*0014*/ 	.word	0x00000000


	//----- nvinfo : EIATTR_REGCOUNT
	.align		4
.L_3:
        /*0018*/ 	.byte	0x04, 0x2f
        /*001a*/ 	.short	(.L_5 - .L_4)
	.align		4
.L_4:
        /*001c*/ 	.word	index@(_Z13floyd_phaseIIiPiii)
        /*0020*/ 	.word	0x00000014


	//----- nvinfo : EIATTR_FRAME_SIZE
	.align		4
.L_5:
        /*0024*/ 	.byte	0x04, 0x11
        /*0026*/ 	.short	(.L_7 - .L_6)
	.align		4
.L_6:
        /*0028*/ 	.word	index@(_Z13floyd_phaseIIiPiii)
        /*002c*/ 	.word	0x00000000


	//----- nvinfo : EIATTR_REGCOUNT
	.align		4
.L_7:
        /*0030*/ 	.byte	0x04, 0x2f
        /*0032*/ 	.short	(.L_9 - .L_8)
	.align		4
.L_8:
        /*0034*/ 	.word	index@(_Z14floyd_phaseIIIiPiii)
        /*0038*/ 	.word	0x0000001c


	//----- nvinfo : EIATTR_FRAME_SIZE
	.align		4
.L_9:
        /*003c*/ 	.byte	0x04, 0x11
        /*003e*/ 	.short	(.L_11 - .L_10)
	.align		4
.L_10:
        /*0040*/ 	.word	index@(_Z14floyd_phaseIIIiPiii)
        /*0044*/ 	.word	0x00000000


	//----- nvinfo : EIATTR_MIN_STACK_SIZE
	.align		4
.L_11:
        /*0048*/ 	.byte	0x04, 0x12
        /*004a*/ 	.short	(.L_13 - .L_12)
	.align		4
.L_12:
        /*004c*/ 	.word	index@(_Z14floyd_phaseIIIiPiii)
        /*0050*/ 	.word	0x00000000


	//----- nvinfo : EIATTR_MIN_STACK_SIZE
	.align		4
.L_13:
        /*0054*/ 	.byte	0x04, 0x12
        /*0056*/ 	.short	(.L_15 - .L_14)
	.align		4
.L_14:
        /*0058*/ 	.word	index@(_Z13floyd_phaseIIiPiii)
        /*005c*/ 	.word	0x00000000


	//----- nvinfo : EIATTR_MIN_STACK_SIZE
	.align		4
.L_15:
        /*0060*/ 	.byte	0x04, 0x12
        /*0062*/ 	.short	(.L_17 - .L_16)
	.align		4
.L_16:
        /*0064*/ 	.word	index@(_Z12floyd_phaseIiPiii)
        /*0068*/ 	.word	0x00000000
.L_17:


//--------------------- .nv.compat                --------------------------
	.section	.nv.compat,"",@"SHT_CUDA_COMPAT_INFO"
	.align	4
        /*0000*/ 	.byte	0x02, 0x09, 0x00, 0x00, 0x02, 0x02, 0x01, 0x00, 0x02, 0x05, 0x05, 0x00, 0x03, 0x07, 0x01, 0x01
        /*0010*/ 	.byte	0x02, 0x03, 0x00, 0x00, 0x02, 0x06, 0x01, 0x00, 0x04, 0x0b, 0x08, 0x00, 0x09, 0x00, 0x00, 0x00
        /*0020*/ 	.byte	0x00, 0x00, 0x00, 0x00


//--------------------- .nv.info._Z14floyd_phaseIIIiPiii --------------------------
	.section	.nv.info._Z14floyd_phaseIIIiPiii,"",@"SHT_CUDA_INFO"
	.sectionflags	@""
	.align	4


	//----- nvinfo : EIATTR_CUDA_API_VERSION
	.align		4
        /*0000*/ 	.byte	0x04, 0x37
        /*0002*/ 	.short	(.L_19 - .L_18)
.L_18:
        /*0004*/ 	.word	0x00000082


	//----- nvinfo : EIATTR_KPARAM_INFO
	.align		4
.L_19:
        /*0008*/ 	.byte	0x04, 0x17
        /*000a*/ 	.short	(.L_21 - .L_20)
.L_20:
        /*000c*/ 	.word	0x00000000
        /*0010*/ 	.short	0x0003
        /*0012*/ 	.short	0x0014
        /*0014*/ 	.byte	0x00, 0xf0, 0x11, 0x00


	//----- nvinfo : EIATTR_KPARAM_INFO
	.align		4
.L_21:
        /*0018*/ 	.byte	0x04, 0x17
        /*001a*/ 	.short	(.L_23 - .L_22)
.L_22:
        /*001c*/ 	.word	0x00000000
        /*0020*/ 	.short	0x0002
        /*0022*/ 	.short	0x0010
        /*0024*/ 	.byte	0x00, 0xf0, 0x11, 0x00


	//----- nvinfo : EIATTR_KPARAM_INFO
	.align		4
.L_23:
        /*0028*/ 	.byte	0x04, 0x17
        /*002a*/ 	.short	(.L_25 - .L_24)
.L_24:
        /*002c*/ 	.word	0x00000000
        /*0030*/ 	.short	0x0001
        /*0032*/ 	.short	0x0008
        /*0034*/ 	.byte	0x00, 0xf5, 0x21, 0x00


	//----- nvinfo : EIATTR_KPARAM_INFO
	.align		4
.L_25:
        /*0038*/ 	.byte	0x04, 0x17
        /*003a*/ 	.short	(.L_27 - .L_26)
.L_26:
        /*003c*/ 	.word	0x00000000
        /*0040*/ 	.short	0x0000
        /*0042*/ 	.short	0x0000
        /*0044*/ 	.byte	0x00, 0xf0, 0x11, 0x00


	//----- nvinfo : EIATTR_SPARSE_MMA_MASK
	.align		4
.L_27:
        /*0048*/ 	.byte	0x03, 0x50
        /*004a*/ 	.short	0x0000


	//----- nvinfo : EIATTR_MAXREG_COUNT
	.align		4
        /*004c*/ 	.byte	0x03, 0x1b
        /*004e*/ 	.short	0x00ff


	//----- nvinfo : EIATTR_NUM_BARRIERS
	.align		4
        /*0050*/ 	.byte	0x02, 0x4c
        /*0052*/ 	.byte	0x01
	.zero		1


	//----- nvinfo : EIATTR_MERCURY_ISA_VERSION
	.align		4
        /*0054*/ 	.byte	0x03, 0x5f
        /*0056*/ 	.short	0x0101


	//----- nvinfo : EIATTR_VRC_CTA_INIT_COUNT
	.align		4
        /*0058*/ 	.byte	0x02, 0x4a
	.zero		1
	.zero		1


	//----- nvinfo : EIATTR_EXIT_INSTR_OFFSETS
	.align		4
        /*005c*/ 	.byte	0x04, 0x1c
        /*005e*/ 	.short	(.L_29 - .L_28)


	//   ....[0]....
.L_28:
        /*0060*/ 	.word	0x00000060


	//   ....[1]....
        /*0064*/ 	.word	0x00000880


	//----- nvinfo : EIATTR_CBANK_PARAM_SIZE
	.align		4
.L_29:
        /*0068*/ 	.byte	0x03, 0x19
        /*006a*/ 	.short	0x0018


	//----- nvinfo : EIATTR_PARAM_CBANK
	.align		4
        /*006c*/ 	.byte	0x04, 0x0a
        /*006e*/ 	.short	(.L_31 - .L_30)
	.align		4
.L_30:
        /*0070*/ 	.word	index@(.nv.constant0._Z14floyd_phaseIIIiPiii)
        /*0074*/ 	.short	0x0380
        /*0076*/ 	.short	0x0018


	//----- nvinfo : EIATTR_SW_WAR
	.align		4
.L_31:
        /*0078*/ 	.byte	0x04, 0x36
        /*007a*/ 	.short	(.L_33 - .L_32)
.L_32:
        /*007c*/ 	.word	0x00000008
.L_33:


//--------------------- .nv.info._Z13floyd_phaseIIiPiii --------------------------
	.section	.nv.info._Z13floyd_phaseIIiPiii,"",@"SHT_CUDA_INFO"
	.sectionflags	@""
	.align	4


	//----- nvinfo : EIATTR_CUDA_API_VERSION
	.align		4
        /*0000*/ 	.byte	0x04, 0x37
        /*0002*/ 	.short	(.L_35 - .L_34)
.L_34:
        /*0004*/ 	.word	0x00000082


	//----- nvinfo : EIATTR_KPARAM_INFO
	.align		4
.L_35:
        /*0008*/ 	.byte	0x04, 0x17
        /*000a*/ 	.short	(.L_37 - .L_36)
.L_36:
        /*000c*/ 	.word	0x00000000
        /*0010*/ 	.short	0x0003
        /*0012*/ 	.short	0x0014
        /*0014*/ 	.byte	0x00, 0xf0, 0x11, 0x00


	//----- nvinfo : EIATTR_KPARAM_INFO
	.align		4
.L_37:
        /*0018*/ 	.byte	0x04, 0x17
        /*001a*/ 	.short	(.L_39 - .L_38)
.L_38:
        /*001c*/ 	.word	0x00000000
        /*0020*/ 	.short	0x0002
        /*0022*/ 	.short	0x0010
        /*0024*/ 	.byte	0x00, 0xf0, 0x11, 0x00


	//----- nvinfo : EIATTR_KPARAM_INFO
	.align		4
.L_39:
        /*0028*/ 	.byte	0x04, 0x17
        /*002a*/ 	.short	(.L_41 - .L_40)
.L_40:
        /*002c*/ 	.word	0x00000000
        /*0030*/ 	.short	0x0001
        /*0032*/ 	.short	0x0008
        /*0034*/ 	.byte	0x00, 0xf5, 0x21, 0x00


	//----- nvinfo : EIATTR_KPARAM_INFO
	.align		4
.L_41:
        /*0038*/ 	.byte	0x04, 0x17
        /*003a*/ 	.short	(.L_43 - .L_42)
.L_42:
        /*003c*/ 	.word	0x00000000
        /*0040*/ 	.short	0x0000
        /*0042*/ 	.short	0x0000
        /*0044*/ 	.byte	0x00, 0xf0, 0x11, 0x00


	//----- nvinfo : EIATTR_SPARSE_MMA_MASK
	.align		4
.L_43:
        /*0048*/ 	.byte	0x03, 0x50
        /*004a*/ 	.short	0x0000


	//----- nvinfo : EIATTR_MAXREG_COUNT
	.align		4
        /*004c*/ 	.byte	0x03, 0x1b
        /*004e*/ 	.short	0x00ff


	//----- nvinfo : EIATTR_NUM_BARRIERS
	.align		4
        /*0050*/ 	.byte	0x02, 0x4c
        /*0052*/ 	.byte	0x01
	.zero		1


	//----- nvinfo : EIATTR_MERCURY_ISA_VERSION
	.align		4
        /*0054*/ 	.byte	0x03, 0x5f
        /*0056*/ 	.short	0x0101


	//----- nvinfo : EIATTR_VRC_CTA_INIT_COUNT
	.align		4
        /*0058*/ 	.byte	0x02, 0x4a
	.zero		1
	.zero		1


	//----- nvinfo : EIATTR_EXIT_INSTR_OFFSETS
	.align		4
        /*005c*/ 	.byte	0x04, 0x1c
        /*005e*/ 	.short	(.L_45 - .L_44)


	//   ....[0]....
.L_44:
        /*0060*/ 	.word	0x00000040


	//   ....[1]....
        /*0064*/ 	.word	0x00000f60


	//----- nvinfo : EIATTR_CBANK_PARAM_SIZE
	.align		4
.L_45:
        /*0068*/ 	.byte	0x03, 0x19
        /*006a*/ 	.short	0x0018


	//----- nvinfo : EIATTR_PARAM_CBANK
	.align		4
        /*006c*/ 	.byte	0x04, 0x0a
        /*006e*/ 	.short	(.L_47 - .L_46)
	.align		4
.L_46:
        /*0070*/ 	.word	index@(.nv.constant0._Z13floyd_phaseIIiPiii)
        /*0074*/ 	.short	0x0380
        /*0076*/ 	.short	0x0018


	//----- nvinfo : EIATTR_SW_WAR
	.align		4
.L_47:
        /*0078*/ 	.byte	0x04, 0x36
        /*007a*/ 	.short	(.L_49 - .L_48)
.L_48:
        /*007c*/ 	.word	0x00000008
.L_49:


//--------------------- .nv.info._Z12floyd_phaseIiPiii --------------------------
	.section	.nv.info._Z12floyd_phaseIiPiii,"",@"SHT_CUDA_INFO"
	.sectionflags	@""
	.align	4


	//----- nvinfo : EIATTR_CUDA_API_VERSION
	.align		4
        /*0000*/ 	.byte	0x04, 0x37
        /*0002*/ 	.short	(.L_51 - .L_50)
.L_50:
        /*0004*/ 	.word	0x00000082


	//----- nvinfo : EIATTR_KPARAM_INFO
	.align		4
.L_51:
        /*0008*/ 	.byte	0x04, 0x17
        /*000a*/ 	.short	(.L_53 - .L_52)
.L_52:
        /*000c*/ 	.word	0x00000000
        /*0010*/ 	.short	0x0003
        /*0012*/ 	.short	0x0014
        /*0014*/ 	.byte	0x00, 0xf0, 0x11, 0x00


	//----- nvinfo : EIATTR_KPARAM_INFO
	.align		4
.L_53:
        /*0018*/ 	.byte	0x04, 0x17
        /*001a*/ 	.short	(.L_55 - .L_54)
.L_54:
        /*001c*/ 	.word	0x00000000
        /*0020*/ 	.short	0x0002
        /*0022*/ 	.short	0x0010
        /*0024*/ 	.byte	0x00, 0xf0, 0x11, 0x00


	//----- nvinfo : EIATTR_KPARAM_INFO
	.align		4
.L_55:
        /*0028*/ 	.byte	0x04, 0x17
        /*002a*/ 	.short	(.L_57 - .L_56)
.L_56:
        /*002c*/ 	.word	0x00000000
        /*0030*/ 	.short	0x0001
        /*0032*/ 	.short	0x0008
        /*0034*/ 	.byte	0x00, 0xf5, 0x21, 0x00


	//----- nvinfo : EIATTR_KPARAM_INFO
	.align		4
.L_57:
        /*0038*/ 	.byte	0x04, 0x17
        /*003a*/ 	.short	(.L_59 - .L_58)
.L_58:
        /*003c*/ 	.word	0x00000000
        /*0040*/ 	.short	0x0000
        /*0042*/ 	.short	0x0000
        /*0044*/ 	.byte	0x00, 0xf0, 0x11, 0x00


	//----- nvinfo : EIATTR_SPARSE_MMA_MASK
	.align		4
.L_59:
        /*0048*/ 	.byte	0x03, 0x50
        /*004a*/ 	.short	0x0000


	//----- nvinfo : EIATTR_MAXREG_COUNT
	.align		4
        /*004c*/ 	.byte	0x03, 0x1b
        /*004e*/ 	.short	0x00ff


	//----- nvinfo : EIATTR_NUM_BARRIERS
	.align		4
        /*0050*/ 	.byte	0x02, 0x4c
        /*0052*/ 	.byte	0x01
	.zero		1


	//----- nvinfo : EIATTR_MERCURY_ISA_VERSION
	.align		4
        /*0054*/ 	.byte	0x03, 0x5f
        /*0056*/ 	.short	0x0101


	//----- nvinfo : EIATTR_VRC_CTA_INIT_COUNT
	.align		4
        /*0058*/ 	.byte	0x02, 0x4a
	.zero		1
	.zero		1


	//----- nvinfo : EIATTR_EXIT_INSTR_OFFSETS
	.align		4
        /*005c*/ 	.byte	0x04, 0x1c
        /*005e*/ 	.short	(.L_61 - .L_60)


	//   ....[0]....
.L_60:
        /*0060*/ 	.word	0x00000560


	//----- nvinfo : EIATTR_CBANK_PARAM_SIZE
	.align		4
.L_61:
        /*0064*/ 	.byte	0x03, 0x19
        /*0066*/ 	.short	0x0018


	//----- nvinfo : EIATTR_PARAM_CBANK
	.align		4
        /*0068*/ 	.byte	0x04, 0x0a
        /*006a*/ 	.short	(.L_63 - .L_62)
	.align		4
.L_62:
        /*006c*/ 	.word	index@(.nv.constant0._Z12floyd_phaseIiPiii)
        /*0070*/ 	.short	0x0380
        /*0072*/ 	.short	0x0018


	//----- nvinfo : EIATTR_SW_WAR
	.align		4
.L_63:
        /*0074*/ 	.byte	0x04, 0x36
        /*0076*/ 	.short	(.L_65 - .L_64)
.L_64:
        /*0078*/ 	.word	0x00000008
.L_65:


//--------------------- .nv.callgraph             --------------------------
	.section	.nv.callgraph,"",@"SHT_CUDA_CALLGRAPH"
	.align	4
	.sectionentsize	8
	.align		4
        /*0000*/ 	.word	0x00000000
	.align		4
        /*0004*/ 	.word	0xffffffff
	.align		4
        /*0008*/ 	.word	0x00000000
	.align		4
        /*000c*/ 	.word	0xfffffffe
	.align		4
        /*0010*/ 	.word	0x00000000
	.align		4
        /*0014*/ 	.word	0xfffffffd
	.align		4
        /*0018*/ 	.word	0x00000000
	.align		4
        /*001c*/ 	.word	0xfffffffc


//--------------------- .text._Z14floyd_phaseIIIiPiii --------------------------
	.section	.text._Z14floyd_phaseIIIiPiii,"ax",@progbits
	.align	128
        .global         _Z14floyd_phaseIIIiPiii
        .type           _Z14floyd_phaseIIIiPiii,@function
        .size           _Z14floyd_phaseIIIiPiii,(.L_x_20 - _Z14floyd_phaseIIIiPiii)
        .other          _Z14floyd_phaseIIIiPiii,@"STO_CUDA_ENTRY STV_DEFAULT"
_Z14floyd_phaseIIIiPiii:
.text._Z14floyd_phaseIIIiPiii:
[----:B------:R-:W-:Y:S08]  /*0000*/  LDC R1, c[0x0][0x37c] ;  /* 0x0000df00ff017b82 */ /* 0x000ff00000000800 */
[----:B------:R-:W0:Y:S08]  /*0010*/  S2UR UR5, SR_CTAID.Y ;  /* 0x00000000000579c3 */ /* 0x000e300000002600 */
[----:B------:R-:W0:Y:S08]  /*0020*/  LDC R9, c[0x0][0x380] ;  /* 0x0000e000ff097b82 */ /* 0x000e300000000800 */
[----:B------:R-:W1:Y:S01]  /*0030*/  S2UR UR4, SR_CTAID.X ;  /* 0x00000000000479c3 */ /* 0x000e620000002500 */
[----:B0-----:R-:W-:-:S04]  /*0040*/  ISETP.NE.AND P0, PT, R9, UR5, PT ;  /* 0x0000000509007c0c */ /* 0x001fc8000bf05270 */
[----:B-1----:R-:W-:-:S13]  /*0050*/  ISETP.EQ.OR P0, PT, R9, UR4, !P0 ;  /* 0x0000000409007c0c */ /* 0x002fda000c702670 */
[----:B------:R-:W-:Y:S05]  /*0060*/  @P0 EXIT ;  /* 0x000000000000094d */ /* 0x000fea0003800000 */
[----:B------:R-:W0:Y:S01]  /*0070*/  S2R R15, SR_TID.Y ;  /* 0x00000000000f7919 */ /* 0x000e220000002200 */
[----:B------:R-:W0:Y:S01]  /*0080*/  LDC R0, c[0x0][0x364] ;  /* 0x0000d900ff007b82 */ /* 0x000e220000000800 */
[----:B------:R-:W1:Y:S01]  /*0090*/  LDCU.64 UR8, c[0x0][0x358] ;  /* 0x00006b00ff0877ac */ /* 0x000e620008000a00 */
[----:B------:R-:W2:Y:S06]  /*00a0*/  S2R R7, SR_TID.X ;  /* 0x0000000000077919 */ /* 0x000eac0000002100 */
[----:B------:R-:W3:Y:S08]  /*00b0*/  LDC.64 R2, c[0x0][0x390] ;  /* 0x0000e400ff027b82 */ /* 0x000ef00000000a00 */
[----:B------:R-:W4:Y:S08]  /*00c0*/  LDC R6, c[0x0][0x360] ;  /* 0x0000d800ff067b82 */ /* 0x000f300000000800 */
[----:B------:R-:W1:Y:S01]  /*00d0*/  LDC.64 R4, c[0x0][0x388] ;  /* 0x0000e200ff047b82 */ /* 0x000e620000000a00 */
[----:B0-----:R-:W-:-:S02]  /*00e0*/  IMAD R0, R0, UR5, R15 ;  /* 0x0000000500007c24 */ /* 0x001fc4000f8e020f */
[CC--:B---3--:R-:W-:Y:S02]  /*00f0*/  IMAD R8, R9.reuse, R2.reuse, R15 ;  /* 0x0000000209087224 */ /* 0x0c8fe400078e020f */
[----:B--2---:R-:W-:-:S04]  /*0100*/  IMAD R9, R9, R2, R7 ;  /* 0x0000000209097224 */ /* 0x004fc800078e0207 */
[----:B------:R-:W-:Y:S02]  /*0110*/  IMAD R9, R0, R3, R9 ;  /* 0x0000000300097224 */ /* 0x000fe400078e0209 */
[----:B----4-:R-:W-:-:S04]  /*0120*/  IMAD R6, R6, UR4, R7 ;  /* 0x0000000406067c24 */ /* 0x010fc8000f8e0207 */
[----:B------:R-:W-:Y:S02]  /*0130*/  IMAD R11, R8, R3, R6 ;  /* 0x00000003080b7224 */ /* 0x000fe400078e0206 */
[----:B-1----:R-:W-:-:S04]  /*0140*/  IMAD.WIDE R12, R9, 0x4, R4 ;  /* 0x00000004090c7825 */ /* 0x002fc800078e0204 */
[----:B------:R-:W-:Y:S02]  /*0150*/  IMAD.WIDE R10, R11, 0x4, R4 ;  /* 0x000000040b0a7825 */ /* 0x000fe400078e0204 */
[----:B------:R-:W2:Y:S04]  /*0160*/  LDG.E R12, desc[UR8][R12.64] ;  /* 0x000000080c0c7981 */ /* 0x000ea8000c1e1900 */
[----:B------:R0:W3:Y:S01]  /*0170*/  LDG.E R10, desc[UR8][R10.64] ;  /* 0x000000080a0a7981 */ /* 0x0000e2000c1e1900 */
[----:B------:R-:W1:Y:S01]  /*0180*/  S2UR UR6, SR_CgaCtaId ;  /* 0x00000000000679c3 */ /* 0x000e620000008800 */
[----:B------:R-:W-:Y:S02]  /*0190*/  UMOV UR4, 0x400 ;  /* 0x0000040000047882 */ /* 0x000fe40000000000 */
[----:B------:R-:W-:Y:S01]  /*01a0*/  UIADD3 UR5, UPT, UPT, UR4, 0x1000, URZ ;  /* 0x0000100004057890 */ /* 0x000fe2000fffe0ff */
[----:B------:R-:W-:Y:S01]  /*01b0*/  IMAD R3, R0, R3, R6 ;  /* 0x0000000300037224 */ /* 0x000fe200078e0206 */
[----:B------:R-:W-:-:S03]  /*01c0*/  ISETP.GE.AND P0, PT, R2, 0x1, PT ;  /* 0x000000010200780c */ /* 0x000fc60003f06270 */
[----:B------:R-:W-:-:S05]  /*01d0*/  IMAD.WIDE R4, R3, 0x4, R4 ;  /* 0x0000000403047825 */ /* 0x000fca00078e0204 */
[----:B------:R4:W5:Y:S01]  /*01e0*/  LDG.E R9, desc[UR8][R4.64] ;  /* 0x0000000804097981 */ /* 0x000962000c1e1900 */
[----:B-1----:R-:W-:Y:S02]  /*01f0*/  ULEA UR5, UR6, UR5, 0x18 ;  /* 0x0000000506057291 */ /* 0x002fe4000f8ec0ff */
[----:B------:R-:W-:-:S04]  /*0200*/  ULEA UR4, UR6, UR4, 0x18 ;  /* 0x0000000406047291 */ /* 0x000fc8000f8ec0ff */
[C---:B------:R-:W-:Y:S02]  /*0210*/  LEA R6, R15.reuse, UR5, 0x7 ;  /* 0x000000050f067c11 */ /* 0x040fe4000f8e38ff */
[----:B------:R-:W-:-:S03]  /*0220*/  LEA R0, R15, UR4, 0x7 ;  /* 0x000000040f007c11 */ /* 0x000fc6000f8e38ff */
[C---:B------:R-:W-:Y:S02]  /*0230*/  IMAD R3, R7.reuse, 0x4, R6 ;  /* 0x0000000407037824 */ /* 0x040fe400078e0206 */
[----:B0-----:R-:W-:-:S03]  /*0240*/  IMAD R11, R7, 0x4, R0 ;  /* 0x00000004070b7824 */ /* 0x001fc600078e0200 */
[----:B---3--:R4:W-:Y:S04]  /*0250*/  STS [R3], R10 ;  /* 0x0000000a03007388 */ /* 0x0089e80000000800 */
[----:B--2---:R4:W-:Y:S01]  /*0260*/  STS [R11], R12 ;  /* 0x0000000c0b007388 */ /* 0x0049e20000000800 */
[----:B------:R-:W-:Y:S06]  /*0270*/  BAR.SYNC.DEFER_BLOCKING 0x0 ;  /* 0x0000000000007b1d */ /* 0x000fec0000010000 */
[----:B------:R-:W-:Y:S05]  /*0280*/  @!P0 BRA `(.L_x_0) ;  /* 0x0000000400788947 */ /* 0x000fea0003800000 */
[C---:B------:R-:W-:Y:S01]  /*0290*/  ISETP.GE.U32.AND P1, PT, R2.reuse, 0x8, PT ;  /* 0x000000080200780c */ /* 0x040fe20003f26070 */
[----:B----4-:R-:W-:Y:S01]  /*02a0*/  IMAD.MOV.U32 R3, RZ, RZ, RZ ;  /* 0x000000ffff037224 */ /* 0x010fe200078e00ff */
[----:B------:R-:W-:-:S04]  /*02b0*/  LOP3.LUT R23, R2, 0x7, RZ, 0xc0, !PT ;  /* 0x0000000702177812 */ /* 0x000fc800078ec0ff */
[----:B------:R-:W-:-:S07]  /*02c0*/  ISETP.NE.AND P0, PT, R23, RZ, PT ;  /* 0x000000ff1700720c */ /* 0x000fce0003f05270 */
[----:B------:R-:W-:Y:S06]  /*02d0*/  @!P1 BRA `(.L_x_1) ;  /* 0x0000000000a89947 */ /* 0x000fec0003800000 */
[----:B------:R-:W-:Y:S01]  /*02e0*/  LEA R8, R7, UR5, 0x2 ;  /* 0x0000000507087c11 */ /* 0x000fe2000f8e10ff */
[----:B------:R-:W-:Y:S01]  /*02f0*/  VIADD R6, R0, 0x10 ;  /* 0x0000001000067836 */ /* 0x000fe20000000000 */
[----:B------:R-:W-:-:S03]  /*0300*/  LOP3.LUT R3, R2, 0x7ffffff8, RZ, 0xc0, !PT ;  /* 0x7ffffff802037812 */ /* 0x000fc600078ec0ff */
[----:B------:R-:W-:Y:S02]  /*0310*/  VIADD R8, R8, 0x200 ;  /* 0x0000020008087836 */ /* 0x000fe40000000000 */
[----:B------:R-:W-:-:S07]  /*0320*/  IMAD.MOV R10, RZ, RZ, -R3 ;  /* 0x000000ffff0a7224 */ /* 0x000fce00078e0a03 */
.L_x_2:
[----:B------:R-:W-:Y:S01]  /*0330*/  LDS R18, [R6+-0x10] ;  /* 0xfffff00006127984 */ /* 0x000fe20000000800 */
[----:B------:R-:W-:-:S03]  /*0340*/  VIADD R10, R10, 0x8 ;  /* 0x000000080a0a7836 */ /* 0x000fc60000000000 */
[----:B------:R-:W0:Y:S01]  /*0350*/  LDS R17, [R8+-0x200] ;  /* 0xfffe000008117984 */ /* 0x000e220000000800 */
[----:B------:R-:W-:Y:S01]  /*0360*/  BAR.SYNC.DEFER_BLOCKING 0x0 ;  /* 0x0000000000007b1d */ /* 0x000fe20000010000 */
[----:B------:R-:W-:-:S05]  /*0370*/  ISETP.NE.AND P1, PT, R10, RZ, PT ;  /* 0x000000ff0a00720c */ /* 0x000fca0003f25270 */
[----:B------:R-:W-:Y:S04]  /*0380*/  LDS R22, [R6+-0xc] ;  /* 0xfffff40006167984 */ /* 0x000fe80000000800 */
[----:B------:R-:W1:Y:S01]  /*0390*/  LDS R21, [R8+-0x180] ;  /* 0xfffe800008157984 */ /* 0x000e620000000800 */
[----:B------:R-:W-:Y:S01]  /*03a0*/  BAR.SYNC.DEFER_BLOCKING 0x0 ;  /* 0x0000000000007b1d */ /* 0x000fe20000010000 */
[----:B0----5:R-:W-:-:S05]  /*03b0*/  VIADDMNMX R19, R17, R18, R9, PT ;  /* 0x0000001211137246 */ /* 0x021fca0003800109 */
[----:B------:R-:W-:Y:S04]  /*03c0*/  LDS R24, [R6+-0x8] ;  /* 0xfffff80006187984 */ /* 0x000fe80000000800 */
[----:B------:R-:W0:Y:S01]  /*03d0*/  LDS R25, [R8+-0x100] ;  /* 0xffff000008197984 */ /* 0x000e220000000800 */
[----:B------:R-:W-:Y:S01]  /*03e0*/  BAR.SYNC.DEFER_BLOCKING 0x0 ;  /* 0x0000000000007b1d */ /* 0x000fe20000010000 */
[----:B-1----:R-:W-:-:S05]  /*03f0*/  VIADDMNMX R19, R21, R22, R19, PT ;  /* 0x0000001615137246 */ /* 0x002fca0003800113 */
[----:B------:R-:W-:Y:S04]  /*0400*/  LDS R16, [R6+-0x4] ;  /* 0xfffffc0006107984 */ /* 0x000fe80000000800 */
[----:B------:R-:W1:Y:S01]  /*0410*/  LDS R15, [R8+-0x80] ;  /* 0xffff8000080f7984 */ /* 0x000e620000000800 */
[----:B------:R-:W-:Y:S01]  /*0420*/  BAR.SYNC.DEFER_BLOCKING 0x0 ;  /* 0x0000000000007b1d */ /* 0x000fe20000010000 */
[----:B0-----:R-:W-:-:S05]  /*0430*/  VIADDMNMX R19, R25, R24, R19, PT ;  /* 0x0000001819137246 */ /* 0x001fca0003800113 */
[----:B------:R-:W-:Y:S04]  /*0440*/  LDS R14, [R6] ;  /* 0x00000000060e7984 */ /* 0x000fe80000000800 */
[----:B------:R-:W0:Y:S01]  /*0450*/  LDS R13, [R8] ;  /* 0x00000000080d7984 */ /* 0x000e220000000800 */
[----:B------:R-:W-:Y:S01]  /*0460*/  BAR.SYNC.DEFER_BLOCKING 0x0 ;  /* 0x0000000000007b1d */ /* 0x000fe20000010000 */
[----:B-1----:R-:W-:-:S05]  /*0470*/  VIADDMNMX R15, R15, R16, R19, PT ;  /* 0x000000100f0f7246 */ /* 0x002fca0003800113 */
[----:B------:R-:W-:Y:S04]  /*0480*/  LDS R12, [R6+0x4] ;  /* 0x00000400060c7984 */ /* 0x000fe80000000800 */
[----:B------:R-:W1:Y:S01]  /*0490*/  LDS R11, [R8+0x80] ;  /* 0x00008000080b7984 */ /* 0x000e620000000800 */
[----:B------:R-:W-:Y:S01]  /*04a0*/  BAR.SYNC.DEFER_BLOCKING 0x0 ;  /* 0x0000000000007b1d */ /* 0x000fe20000010000 */
[----:B0-----:R-:W-:-:S05]  /*04b0*/  VIADDMNMX R13, R13, R14, R15, PT ;  /* 0x0000000e0d0d7246 */ /* 0x001fca000380010f */
[----:B------:R-:W-:Y:S04]  /*04c0*/  LDS R20, [R6+0x8] ;  /* 0x0000080006147984 */ /* 0x000fe80000000800 */
[----:B------:R-:W0:Y:S01]  /*04d0*/  LDS R17, [R8+0x100] ;  /* 0x0001000008117984 */ /* 0x000e220000000800 */
[----:B------:R-:W-:Y:S01]  /*04e0*/  BAR.SYNC.DEFER_BLOCKING 0x0 ;  /* 0x0000000000007b1d */ /* 0x000fe20000010000 */
[----:B-1----:R-:W-:-:S05]  /*04f0*/  VIADDMNMX R11, R11, R12, R13, PT ;  /* 0x0000000c0b0b7246 */ /* 0x002fca000380010d */
[----:B------:R1:W-:Y:S04]  /*0500*/  LDS R18, [R6+0xc] ;  /* 0x00000c0006127984 */ /* 0x0003e80000000800 */
[----:B------:R2:W3:Y:S01]  /*0510*/  LDS R9, [R8+0x180] ;  /* 0x0001800008097984 */ /* 0x0004e20000000800 */
[----:B-1----:R-:W-:Y:S01]  /*0520*/  VIADD R6, R6, 0x20 ;  /* 0x0000002006067836 */ /* 0x002fe20000000000 */
[----:B0-----:R-:W-:Y:S01]  /*0530*/  VIADDMNMX R11, R17, R20, R11, PT ;  /* 0x00000014110b7246 */ /* 0x001fe2000380010b */
[----:B--2---:R-:W-:-:S03]  /*0540*/  VIADD R8, R8, 0x400 ;  /* 0x0000040008087836 */ /* 0x004fc60000000000 */
[----:B---3--:R-:W-:Y:S01]  /*0550*/  VIADDMNMX R9, R9, R18, R11, PT ;  /* 0x0000001209097246 */ /* 0x008fe2000380010b */
[----:B------:R-:W-:Y:S06]  /*0560*/  BAR.SYNC.DEFER_BLOCKING 0x0 ;  /* 0x0000000000007b1d */ /* 0x000fec0000010000 */
[----:B------:R-:W-:Y:S05]  /*0570*/  @P1 BRA `(.L_x_2) ;  /* 0xfffffffc006c1947 */ /* 0x000fea000383ffff */
.L_x_1:
[----:B------:R-:W-:Y:S05]  /*0580*/  @!P0 BRA `(.L_x_0) ;  /* 0x0000000000b88947 */ /* 0x000fea0003800000 */
[----:B------:R-:W-:Y:S02]  /*0590*/  ISETP.GE.U32.AND P0, PT, R23, 0x4, PT ;  /* 0x000000041700780c */ /* 0x000fe40003f06070 */
[----:B------:R-:W-:Y:S02]  /*05a0*/  LOP3.LUT R18, R2, 0x3, RZ, 0xc0, !PT ;  /* 0x0000000302127812 */ /* 0x000fe400078ec0ff */
[----:B------:R-:W-:Y:S02]  /*05b0*/  LEA R6, R7, UR5, 0x2 ;  /* 0x0000000507067c11 */ /* 0x000fe4000f8e10ff */
[----:B------:R-:W-:-:S07]  /*05c0*/  ISETP.NE.AND P1, PT, R18, RZ, PT ;  /* 0x000000ff1200720c */ /* 0x000fce0003f25270 */
[----:B------:R-:W-:Y:S06]  /*05d0*/  @!P0 BRA `(.L_x_3) ;  /* 0x00000000004c8947 */ /* 0x000fec0003800000 */
[C---:B------:R-:W-:Y:S02]  /*05e0*/  IMAD R7, R3.reuse, 0x4, R0 ;  /* 0x0000000403077824 */ /* 0x040fe400078e0200 */
[C---:B------:R-:W-:Y:S02]  /*05f0*/  IMAD R10, R3.reuse, 0x80, R6 ;  /* 0x00000080030a7824 */ /* 0x040fe400078e0206 */
[----:B------:R-:W-:Y:S01]  /*0600*/  VIADD R3, R3, 0x4 ;  /* 0x0000000403037836 */ /* 0x000fe20000000000 */
[----:B------:R-:W-:Y:S04]  /*0610*/  LDS R8, [R7] ;  /* 0x0000000007087984 */ /* 0x000fe80000000800 */
[----:B------:R-:W0:Y:S01]  /*0620*/  LDS R11, [R10] ;  /* 0x000000000a0b7984 */ /* 0x000e220000000800 */
[----:B------:R-:W-:Y:S06]  /*0630*/  BAR.SYNC.DEFER_BLOCKING 0x0 ;  /* 0x0000000000007b1d */ /* 0x000fec0000010000 */
[----:B------:R-:W-:Y:S04]  /*0640*/  LDS R13, [R7+0x4] ;  /* 0x00000400070d7984 */ /* 0x000fe80000000800 */
[----:B------:R-:W1:Y:S01]  /*0650*/  LDS R12, [R10+0x80] ;  /* 0x000080000a0c7984 */ /* 0x000e620000000800 */
[----:B------:R-:W-:Y:S01]  /*0660*/  BAR.SYNC.DEFER_BLOCKING 0x0 ;  /* 0x0000000000007b1d */ /* 0x000fe20000010000 */
[----:B0----5:R-:W-:-:S05]  /*0670*/  VIADDMNMX R8, R11, R8, R9, PT ;  /* 0x000000080b087246 */ /* 0x021fca0003800109 */
[----:B------:R-:W-:Y:S04]  /*0680*/  LDS R15, [R7+0x8] ;  /* 0x00000800070f7984 */ /* 0x000fe80000000800 */
[----:B------:R-:W0:Y:S01]  /*0690*/  LDS R14, [R10+0x100] ;  /* 0x000100000a0e7984 */ /* 0x000e220000000800 */
[----:B------:R-:W-:Y:S01]  /*06a0*/  BAR.SYNC.DEFER_BLOCKING 0x0 ;  /* 0x0000000000007b1d */ /* 0x000fe20000010000 */
[----:B-1----:R-:W-:-:S05]  /*06b0*/  VIADDMNMX R8, R12, R13, R8, PT ;  /* 0x0000000d0c087246 */ /* 0x002fca0003800108 */
[----:B------:R-:W-:Y:S04]  /*06c0*/  LDS R17, [R7+0xc] ;  /* 0x00000c0007117984 */ /* 0x000fe80000000800 */
[----:B------:R-:W1:Y:S01]  /*06d0*/  LDS R16, [R10+0x180] ;  /* 0x000180000a107984 */ /* 0x000e620000000800 */
[----:B0-----:R-:W-:-:S04]  /*06e0*/  VIADDMNMX R8, R14, R15, R8, PT ;  /* 0x0000000f0e087246 */ /* 0x001fc80003800108 */
[----:B-1----:R-:W-:Y:S01]  /*06f0*/  VIADDMNMX R9, R16, R17, R8, PT ;  /* 0x0000001110097246 */ /* 0x002fe20003800108 */
[----:B------:R-:W-:Y:S06]  /*0700*/  BAR.SYNC.DEFER_BLOCKING 0x0 ;  /* 0x0000000000007b1d */ /* 0x000fec0000010000 */
.L_x_3:
[----:B------:R-:W-:Y:S05]  /*0710*/  @!P1 BRA `(.L_x_0) ;  /* 0x0000000000549947 */ /* 0x000fea0003800000 */
[----:B------:R-:W-:Y:S02]  /*0720*/  ISETP.NE.AND P0, PT, R18, 0x1, PT ;  /* 0x000000011200780c */ /* 0x000fe40003f05270 */
[----:B------:R-:W-:-:S04]  /*0730*/  LOP3.LUT R2, R2, 0x1, RZ, 0xc0, !PT ;  /* 0x0000000102027812 */ /* 0x000fc800078ec0ff */
[----:B------:R-:W-:-:S07]  /*0740*/  ISETP.NE.U32.AND P1, PT, R2, 0x1, PT ;  /* 0x000000010200780c */ /* 0x000fce0003f25070 */
        /* <DEDUP_REMOVED lines=9> */
[----:B0----5:R-:W-:-:S04]  /*07e0*/  VIADDMNMX R2, R7, R2, R9, PT ;  /* 0x0000000207027246 */ /* 0x021fc80003800109 */
[----:B-1----:R-:W-:Y:S01]  /*07f0*/  VIADDMNMX R9, R8, R11, R2, PT ;  /* 0x0000000b08097246 */ /* 0x002fe20003800102 */
[----:B------:R-:W-:Y:S06]  /*0800*/  BAR.SYNC.DEFER_BLOCKING 0x0 ;  /* 0x0000000000007b1d */ /* 0x000fec0000010000 */
.L_x_4:
[C---:B------:R-:W-:Y:S02]  /*0810*/  @!P1 IMAD R0, R3.reuse, 0x4, R0 ;  /* 0x0000000403009824 */ /* 0x040fe400078e0200 */
[----:B------:R-:W-:-:S04]  /*0820*/  @!P1 IMAD R3, R3, 0x80, R6 ;  /* 0x0000008003039824 */ /* 0x000fc800078e0206 */
[----:B------:R-:W-:Y:S04]  /*0830*/  @!P1 LDS R0, [R0] ;  /* 0x0000000000009984 */ /* 0x000fe80000000800 */
[----:B------:R-:W0:Y:S02]  /*0840*/  @!P1 LDS R3, [R3] ;  /* 0x0000000003039984 */ /* 0x000e240000000800 */
[----:B0----5:R-:W-:Y:S01]  /*0850*/  @!P1 VIADDMNMX R9, R3, R0, R9, PT ;  /* 0x0000000003099246 */ /* 0x021fe20003800109 */
[----:B------:R-:W-:Y:S06]  /*0860*/  @!P1 BAR.SYNC.DEFER_BLOCKING 0x0 ;  /* 0x0000000000009b1d */ /* 0x000fec0000010000 */
.L_x_0:
[----:B-----5:R-:W-:Y:S01]  /*0870*/  STG.E desc[UR8][R4.64], R9 ;  /* 0x0000000904007986 */ /* 0x020fe2000c101908 */
[----:B------:R-:W-:Y:S05]  /*0880*/  EXIT ;  /* 0x000000000000794d */ /* 0x000fea0003800000 */
.L_x_5:
[----:B------:R-:W-:-:S00]  /*0890*/  BRA `(.L_x_5) ;  /* 0xfffffffc00fc7947 */ /* 0x000fc0000383ffff */
[----:B------:R-:W-:-:S00]  /*08a0*/  NOP ;  /* 0x0000000000007918 */ /* 0x000fc00000000000 */
        /* <DEDUP_REMOVED lines=13> */
.L_x_20:


//--------------------- .text._Z13floyd_phaseIIiPiii --------------------------
	.section	.text._Z13floyd_phaseIIiPiii,"ax",@progbits
	.align	128
        .global         _Z13floyd_phaseIIiPiii
        .type           _Z13floyd_phaseIIiPiii,@function
        .size           _Z13floyd_phaseIIiPiii,(.L_x_21 - _Z13floyd_phaseIIiPiii)
        .other          _Z13floyd_phaseIIiPiii,@"STO_CUDA_ENTRY STV_DEFAULT"
_Z13floyd_phaseIIiPiii:
.text._Z13floyd_phaseIIiPiii:
[----:B------:R-:W-:Y:S08]  /*0000*/  LDC R1, c[0x0][0x37c] ;  /* 0x0000df00ff017b82 */ /* 0x000ff00000000800 */
[----:B------:R-:W0:Y:S08]  /*0010*/  S2UR UR4, SR_CTAID.X ;  /* 0x00000000000479c3 */ /* 0x000e300000002500 */
[----:B------:R-:W0:Y:S02]  /*0020*/  LDC R7, c[0x0][0x380] ;  /* 0x0000e000ff077b82 */ /* 0x000e240000000800 */
[----:B0-----:R-:W-:-:S13]  /*0030*/  ISETP.NE.AND P0, PT, R7, UR4, PT ;  /* 0x0000000407007c0c */ /* 0x001fda000bf05270 */
[----:B------:R-:W-:Y:S05]  /*0040*/  @!P0 EXIT ;  /* 0x000000000000894d */ /* 0x000fea0003800000 */
[----:B------:R-:W0:Y:S01]  /*0050*/  S2UR UR7, SR_CTAID.Y ;  /* 0x00000000000779c3 */ /* 0x000e220000002600 */
[----:B------:R-:W1:Y:S01]  /*0060*/  S2R R11, SR_TID.Y ;  /* 0x00000000000b7919 */ /* 0x000e620000002200 */
[----:B------:R-:W2:Y:S01]  /*0070*/  LDCU UR5, c[0x0][0x394] ;  /* 0x00007280ff0577ac */ /* 0x000ea20008000800 */
[----:B------:R-:W3:Y:S01]  /*0080*/  S2R R8, SR_TID.X ;  /* 0x0000000000087919 */ /* 0x000ee20000002100 */
[----:B------:R-:W4:Y:S04]  /*0090*/  LDCU.64 UR8, c[0x0][0x358] ;  /* 0x00006b00ff0877ac */ /* 0x000f280008000a00 */
[----:B------:R-:W5:Y:S08]  /*00a0*/  LDC R0, c[0x0][0x390] ;  /* 0x0000e400ff007b82 */ /* 0x000f700000000800 */
[----:B------:R-:W4:Y:S01]  /*00b0*/  LDC.64 R2, c[0x0][0x388] ;  /* 0x0000e200ff027b82 */ /* 0x000f220000000a00 */
[----:B0-----:R-:W-:-:S13]  /*00c0*/  ISETP.NE.AND P0, PT, RZ, UR7, PT ;  /* 0x00000007ff007c0c */ /* 0x001fda000bf05270 */
[----:B------:R-:W0:Y:S01]  /*00d0*/  @!P0 LDC R5, c[0x0][0x360] ;  /* 0x0000d800ff058b82 */ /* 0x000e220000000800 */
[----:B-----5:R-:W-:-:S07]  /*00e0*/  @!P0 IMAD R4, R7, R0, RZ ;  /* 0x0000000007048224 */ /* 0x020fce00078e02ff */
[----:B------:R-:W5:Y:S01]  /*00f0*/  @P0 LDC R6, c[0x0][0x360] ;  /* 0x0000d800ff060b82 */ /* 0x000f620000000800 */
[----:B0-----:R-:W-:Y:S02]  /*0100*/  @!P0 IMAD R5, R5, UR4, RZ ;  /* 0x0000000405058c24 */ /* 0x001fe4000f8e02ff */
[----:B------:R-:W-:-:S04]  /*0110*/  @P0 IMAD R5, R7, R0, RZ ;  /* 0x0000000007050224 */ /* 0x000fc800078e02ff */
[----:B---3--:R-:W-:Y:S02]  /*0120*/  IMAD.IADD R5, R8, 0x1, R5 ;  /* 0x0000000108057824 */ /* 0x008fe400078e0205 */
[----:B-----5:R-:W-:Y:S02]  /*0130*/  @P0 IMAD R4, R6, UR4, RZ ;  /* 0x0000000406040c24 */ /* 0x020fe4000f8e02ff */
[CC--:B-1----:R-:W-:Y:S02]  /*0140*/  IMAD R6, R7.reuse, R0.reuse, R11 ;  /* 0x0000000007067224 */ /* 0x0c2fe400078e020b */
[----:B------:R-:W-:Y:S02]  /*0150*/  IMAD R7, R7, R0, R8 ;  /* 0x0000000007077224 */ /* 0x000fe400078e0208 */
[----:B------:R-:W-:Y:S02]  /*0160*/  IMAD.IADD R4, R11, 0x1, R4 ;  /* 0x000000010b047824 */ /* 0x000fe400078e0204 */
[----:B--2---:R-:W-:-:S02]  /*0170*/  IMAD R7, R6, UR5, R7 ;  /* 0x0000000506077c24 */ /* 0x004fc4000f8e0207 */
[----:B------:R-:W-:Y:S02]  /*0180*/  IMAD R5, R4, UR5, R5 ;  /* 0x0000000504057c24 */ /* 0x000fe4000f8e0205 */
[----:B----4-:R-:W-:-:S04]  /*0190*/  IMAD.WIDE R6, R7, 0x4, R2 ;  /* 0x0000000407067825 */ /* 0x010fc800078e0202 */
[----:B------:R-:W-:Y:S02]  /*01a0*/  IMAD.WIDE R2, R5, 0x4, R2 ;  /* 0x0000000405027825 */ /* 0x000fe400078e0202 */
[----:B------:R0:W2:Y:S04]  /*01b0*/  LDG.E R7, desc[UR8][R6.64] ;  /* 0x0000000806077981 */ /* 0x0000a8000c1e1900 */
[----:B------:R-:W3:Y:S01]  /*01c0*/  LDG.E R9, desc[UR8][R2.64] ;  /* 0x0000000802097981 */ /* 0x000ee2000c1e1900 */
[----:B------:R-:W1:Y:S01]  /*01d0*/  S2UR UR6, SR_CgaCtaId ;  /* 0x00000000000679c3 */ /* 0x000e620000008800 */
[----:B------:R-:W-:Y:S01]  /*01e0*/  UMOV UR4, 0x400 ;  /* 0x0000040000047882 */ /* 0x000fe20000000000 */
[----:B------:R-:W-:Y:S01]  /*01f0*/  IMAD.SHL.U32 R4, R11, 0x80, RZ ;  /* 0x000000800b047824 */ /* 0x000fe200078e00ff */
[----:B------:R-:W-:Y:S01]  /*0200*/  UIADD3 UR5, UPT, UPT, UR4, 0x1000, URZ ;  /* 0x0000100004057890 */ /* 0x000fe2000fffe0ff */
[----:B------:R-:W-:Y:S01]  /*0210*/  IMAD.SHL.U32 R5, R8, 0x4, RZ ;  /* 0x0000000408057824 */ /* 0x000fe200078e00ff */
[----:B------:R-:W-:-:S02]  /*0220*/  UISETP.NE.AND UP0, UPT, UR7, URZ, UPT ;  /* 0x000000ff0700728c */ /* 0x000fc4000bf05270 */
[----:B-1----:R-:W-:Y:S02]  /*0230*/  ULEA UR5, UR6, UR5, 0x18 ;  /* 0x0000000506057291 */ /* 0x002fe4000f8ec0ff */
[----:B------:R-:W-:-:S04]  /*0240*/  ULEA UR4, UR6, UR4, 0x18 ;  /* 0x0000000406047291 */ /* 0x000fc8000f8ec0ff */
[----:B------:R-:W-:Y:S02]  /*0250*/  IADD3 R8, PT, PT, R4, UR5, RZ ;  /* 0x0000000504087c10 */ /* 0x000fe4000fffe0ff */
[----:B------:R-:W-:-:S03]  /*0260*/  IADD3 R10, PT, PT, R5, UR4, R4 ;  /* 0x00000004050a7c10 */ /* 0x000fc6000fffe004 */
[----:B0-----:R-:W-:Y:S02]  /*0270*/  IMAD.IADD R6, R5, 0x1, R8 ;  /* 0x0000000105067824 */ /* 0x001fe400078e0208 */
[----:B--2---:R0:W-:Y:S04]  /*0280*/  STS [R10], R7 ;  /* 0x000000070a007388 */ /* 0x0041e80000000800 */
[----:B---3--:R0:W-:Y:S01]  /*0290*/  STS [R6], R9 ;  /* 0x0000000906007388 */ /* 0x0081e20000000800 */
[----:B------:R-:W-:Y:S06]  /*02a0*/  BAR.SYNC.DEFER_BLOCKING 0x0 ;  /* 0x0000000000007b1d */ /* 0x000fec0000010000 */
[----:B------:R-:W-:Y:S05]  /*02b0*/  BRA.U !UP0, `(.L_x_6) ;  /* 0x0000000508787547 */ /* 0x000fea000b800000 */
[----:B------:R-:W-:-:S13]  /*02c0*/  ISETP.GE.AND P0, PT, R0, 0x1, PT ;  /* 0x000000010000780c */ /* 0x000fda0003f06270 */
[----:B------:R-:W-:Y:S05]  /*02d0*/  @!P0 BRA `(.L_x_7) ;  /* 0x0000000c00188947 */ /* 0x000fea0003800000 */
[C---:B------:R-:W-:Y:S01]  /*02e0*/  ISETP.GE.U32.AND P0, PT, R0.reuse, 0x4, PT ;  /* 0x000000040000780c */ /* 0x040fe20003f06070 */
[----:B0-----:R-:W-:Y:S01]  /*02f0*/  IMAD.MOV.U32 R9, RZ, RZ, RZ ;  /* 0x000000ffff097224 */ /* 0x001fe200078e00ff */
[----:B------:R-:W-:-:S11]  /*0300*/  LOP3.LUT R7, R0, 0x3, RZ, 0xc0, !PT ;  /* 0x0000000300077812 */ /* 0x000fd600078ec0ff */
[----:B------:R-:W-:Y:S05]  /*0310*/  @!P0 BRA `(.L_x_8) ;  /* 0x0000000400108947 */ /* 0x000fea0003800000 */
[----:B------:R-:W-:Y:S04]  /*0320*/  LDS R9, [R4+UR5] ;  /* 0x0000000504097984 */ /* 0x000fe80008000800 */
[----:B------:R-:W0:Y:S04]  /*0330*/  LDS R10, [R5+UR4] ;  /* 0x00000004050a7984 */ /* 0x000e280008000800 */
[----:B------:R-:W1:Y:S01]  /*0340*/  LDS R12, [R6] ;  /* 0x00000000060c7984 */ /* 0x000e620000000800 */
[----:B0-----:R-:W-:-:S05]  /*0350*/  IMAD.IADD R9, R9, 0x1, R10 ;  /* 0x0000000109097824 */ /* 0x001fca00078e020a */
[----:B-1----:R-:W-:-:S13]  /*0360*/  ISETP.GE.AND P0, PT, R9, R12, PT ;  /* 0x0000000c0900720c */ /* 0x002fda0003f06270 */
[----:B------:R-:W-:Y:S01]  /*0370*/  @!P0 STS [R6], R9 ;  /* 0x0000000906008388 */ /* 0x000fe20000000800 */
[----:B------:R-:W-:Y:S06]  /*0380*/  BAR.SYNC.DEFER_BLOCKING 0x0 ;  /* 0x0000000000007b1d */ /* 0x000fec0000010000 */
[----:B------:R-:W-:Y:S04]  /*0390*/  LDS R10, [R4+UR5+0x4] ;  /* 0x00000405040a7984 */ /* 0x000fe80008000800 */
[----:B------:R-:W0:Y:S04]  /*03a0*/  LDS R11, [R5+UR4+0x80] ;  /* 0x00008004050b7984 */ /* 0x000e280008000800 */
[----:B------:R-:W1:Y:S01]  /*03b0*/  LDS R12, [R6] ;  /* 0x00000000060c7984 */ /* 0x000e620000000800 */
[----:B0-----:R-:W-:-:S04]  /*03c0*/  IADD3 R11, PT, PT, R10, R11, RZ ;  /* 0x0000000b0a0b7210 */ /* 0x001fc80007ffe0ff */
[----:B-1----:R-:W-:-:S13]  /*03d0*/  ISETP.GE.AND P0, PT, R11, R12, PT ;  /* 0x0000000c0b00720c */ /* 0x002fda0003f06270 */
[----:B------:R-:W-:Y:S01]  /*03e0*/  @!P0 STS [R6], R11 ;  /* 0x0000000b06008388 */ /* 0x000fe20000000800 */
[----:B------:R-:W-:Y:S06]  /*03f0*/  BAR.SYNC.DEFER_BLOCKING 0x0 ;  /* 0x0000000000007b1d */ /* 0x000fec0000010000 */
[----:B------:R-:W-:Y:S04]  /*0400*/  LDS R10, [R4+UR5+0x8] ;  /* 0x00000805040a7984 */ /* 0x000fe80008000800 */
[----:B------:R-:W0:Y:S04]  /*0410*/  LDS R13, [R5+UR4+0x100] ;  /* 0x00010004050d7984 */ /* 0x000e280008000800 */
        /* <DEDUP_REMOVED lines=8> */
[----:B0-----:R-:W-:Y:S01]  /*04a0*/  IMAD.IADD R11, R9, 0x1, R10 ;  /* 0x00000001090b7824 */ /* 0x001fe200078e020a */
[----:B------:R-:W-:Y:S01]  /*04b0*/  LOP3.LUT R9, R0, 0x7ffffffc, RZ, 0xc0, !PT ;  /* 0x7ffffffc00097812 */ /* 0x000fe200078ec0ff */
[----:B------:R-:W-:-:S03]  /*04c0*/  VIADD R0, R5, UR4 ;  /* 0x0000000405007c36 */ /* 0x000fc60008000000 */
[----:B-1----:R-:W-:Y:S02]  /*04d0*/  ISETP.GE.AND P0, PT, R11, R12, PT ;  /* 0x0000000c0b00720c */ /* 0x002fe40003f06270 */
[----:B------:R-:W-:-:S11]  /*04e0*/  IADD3 R10, PT, PT, -R9, 0x4, RZ ;  /* 0x00000004090a7810 */ /* 0x000fd60007ffe1ff */
[----:B------:R0:W-:Y:S01]  /*04f0*/  @!P0 STS [R6], R11 ;  /* 0x0000000b06008388 */ /* 0x0001e20000000800 */
[----:B------:R-:W-:Y:S01]  /*0500*/  BAR.SYNC.DEFER_BLOCKING 0x0 ;  /* 0x0000000000007b1d */ /* 0x000fe20000010000 */
[----:B------:R-:W-:-:S13]  /*0510*/  ISETP.NE.AND P0, PT, R10, RZ, PT ;  /* 0x000000ff0a00720c */ /* 0x000fda0003f05270 */
[----:B0-----:R-:W-:Y:S05]  /*0520*/  @!P0 BRA `(.L_x_8) ;  /* 0x00000000008c8947 */ /* 0x001fea0003800000 */
[----:B------:R-:W-:Y:S01]  /*0530*/  IADD3 R12, PT, PT, R8, 0x18, RZ ;  /* 0x00000018080c7810 */ /* 0x000fe20007ffe0ff */
[----:B------:R-:W-:-:S07]  /*0540*/  VIADD R13, R0, 0x300 ;  /* 0x00000300000d7836 */ /* 0x000fce0000000000 */
.L_x_9:
[----:B------:R-:W-:Y:S01]  /*0550*/  LDS R0, [R12+-0x8] ;  /* 0xfffff8000c007984 */ /* 0x000fe20000000800 */
[----:B------:R-:W-:-:S03]  /*0560*/  VIADD R10, R10, 0x4 ;  /* 0x000000040a0a7836 */ /* 0x000fc60000000000 */
[----:B------:R-:W0:Y:S04]  /*0570*/  LDS R11, [R13+-0x100] ;  /* 0xffff00000d0b7984 */ /* 0x000e280000000800 */
[----:B------:R-:W1:Y:S01]  /*0580*/  LDS R8, [R6] ;  /* 0x0000000006087984 */ /* 0x000e620000000800 */
[----:B0-----:R-:W-:-:S05]  /*0590*/  IMAD.IADD R15, R0, 0x1, R11 ;  /* 0x00000001000f7824 */ /* 0x001fca00078e020b */
[----:B-1----:R-:W-:-:S13]  /*05a0*/  ISETP.GE.AND P0, PT, R15, R8, PT ;  /* 0x000000080f00720c */ /* 0x002fda0003f06270 */
[----:B------:R-:W-:Y:S01]  /*05b0*/  @!P0 STS [R6], R15 ;  /* 0x0000000f06008388 */ /* 0x000fe20000000800 */
[----:B------:R-:W-:Y:S06]  /*05c0*/  BAR.SYNC.DEFER_BLOCKING 0x0 ;  /* 0x0000000000007b1d */ /* 0x000fec0000010000 */
[----:B------:R-:W-:Y:S04]  /*05d0*/  LDS R0, [R12+-0x4] ;  /* 0xfffffc000c007984 */ /* 0x000fe80000000800 */
[----:B------:R-:W0:Y:S04]  /*05e0*/  LDS R11, [R13+-0x80] ;  /* 0xffff80000d0b7984 */ /* 0x000e280000000800 */
[----:B------:R-:W1:Y:S01]  /*05f0*/  LDS R8, [R6] ;  /* 0x0000000006087984 */ /* 0x000e620000000800 */
[----:B0-----:R-:W-:-:S05]  /*0600*/  IMAD.IADD R17, R0, 0x1, R11 ;  /* 0x0000000100117824 */ /* 0x001fca00078e020b */
[----:B-1----:R-:W-:-:S13]  /*0610*/  ISETP.GE.AND P0, PT, R17, R8, PT ;  /* 0x000000081100720c */ /* 0x002fda0003f06270 */
[----:B------:R-:W-:Y:S01]  /*0620*/  @!P0 STS [R6], R17 ;  /* 0x0000001106008388 */ /* 0x000fe20000000800 */
[----:B------:R-:W-:Y:S06]  /*0630*/  BAR.SYNC.DEFER_BLOCKING 0x0 ;  /* 0x0000000000007b1d */ /* 0x000fec0000010000 */
[----:B------:R-:W-:Y:S04]  /*0640*/  LDS R0, [R12] ;  /* 0x000000000c007984 */ /* 0x000fe80000000800 */
[----:B------:R-:W0:Y:S04]  /*0650*/  LDS R11, [R13] ;  /* 0x000000000d0b7984 */ /* 0x000e280000000800 */
[----:B------:R-:W1:Y:S01]  /*0660*/  LDS R8, [R6] ;  /* 0x0000000006087984 */ /* 0x000e620000000800 */
[----:B0-----:R-:W-:-:S04]  /*0670*/  IADD3 R15, PT, PT, R0, R11, RZ ;  /* 0x0000000b000f7210 */ /* 0x001fc80007ffe0ff */
[----:B-1----:R-:W-:-:S13]  /*0680*/  ISETP.GE.AND P0, PT, R15, R8, PT ;  /* 0x000000080f00720c */ /* 0x002fda0003f06270 */
[----:B------:R-:W-:Y:S01]  /*0690*/  @!P0 STS [R6], R15 ;  /* 0x0000000f06008388 */ /* 0x000fe20000000800 */
[----:B------:R-:W-:Y:S06]  /*06a0*/  BAR.SYNC.DEFER_BLOCKING 0x0 ;  /* 0x0000000000007b1d */ /* 0x000fec0000010000 */
[----:B------:R0:W-:Y:S04]  /*06b0*/  LDS R0, [R12+0x4] ;  /* 0x000004000c007984 */ /* 0x0001e80000000800 */
[----:B------:R1:W2:Y:S04]  /*06c0*/  LDS R11, [R13+0x80] ;  /* 0x000080000d0b7984 */ /* 0x0002a80000000800 */
[----:B------:R-:W3:Y:S01]  /*06d0*/  LDS R8, [R6] ;  /* 0x0000000006087984 */ /* 0x000ee20000000800 */
[----:B0-----:R-:W-:Y:S01]  /*06e0*/  VIADD R12, R12, 0x10 ;  /* 0x000000100c0c7836 */ /* 0x001fe20000000000 */
[----:B-1----:R-:W-:Y:S01]  /*06f0*/  IADD3 R13, PT, PT, R13, 0x200, RZ ;  /* 0x000002000d0d7810 */ /* 0x002fe20007ffe0ff */
[----:B--2---:R-:W-:-:S05]  /*0700*/  IMAD.IADD R11, R0, 0x1, R11 ;  /* 0x00000001000b7824 */ /* 0x004fca00078e020b */
[----:B---3--:R-:W-:-:S13]  /*0710*/  ISETP.GE.AND P0, PT, R11, R8, PT ;  /* 0x000000080b00720c */ /* 0x008fda0003f06270 */
[----:B------:R0:W-:Y:S01]  /*0720*/  @!P0 STS [R6], R11 ;  /* 0x0000000b06008388 */ /* 0x0001e20000000800 */
[----:B------:R-:W-:Y:S01]  /*0730*/  BAR.SYNC.DEFER_BLOCKING 0x0 ;  /* 0x0000000000007b1d */ /* 0x000fe20000010000 */
[----:B------:R-:W-:-:S13]  /*0740*/  ISETP.NE.AND P0, PT, R10, RZ, PT ;  /* 0x000000ff0a00720c */ /* 0x000fda0003f05270 */
[----:B0-----:R-:W-:Y:S05]  /*0750*/  @P0 BRA `(.L_x_9) ;  /* 0xfffffffc007c0947 */ /* 0x001fea000383ffff */
.L_x_8:
[----:B------:R-:W-:-:S13]  /*0760*/  ISETP.NE.AND P0, PT, R7, RZ, PT ;  /* 0x000000ff0700720c */ /* 0x000fda0003f05270 */
[----:B------:R-:W-:Y:S05]  /*0770*/  @!P0 BRA `(.L_x_7) ;  /* 0x0000000400f08947 */ /* 0x000fea0003800000 */
[C---:B------:R-:W-:Y:S02]  /*0780*/  IMAD R5, R9.reuse, 0x80, R5 ;  /* 0x0000008009057824 */ /* 0x040fe400078e0205 */
[----:B------:R-:W-:Y:S02]  /*0790*/  IMAD R4, R9, 0x4, R4 ;  /* 0x0000000409047824 */ /* 0x000fe400078e0204 */
[----:B------:R-:W-:Y:S01]  /*07a0*/  IMAD.MOV R7, RZ, RZ, -R7 ;  /* 0x000000ffff077224 */ /* 0x000fe200078e0a07 */
[----:B------:R-:W-:Y:S01]  /*07b0*/  IADD3 R5, PT, PT, R5, UR4, RZ ;  /* 0x0000000405057c10 */ /* 0x000fe2000fffe0ff */
[----:B------:R-:W-:-:S07]  /*07c0*/  VIADD R4, R4, UR5 ;  /* 0x0000000504047c36 */ /* 0x000fce0008000000 */
.L_x_10:
[----:B------:R0:W-:Y:S01]  /*07d0*/  LDS R0, [R4] ;  /* 0x0000000004007984 */ /* 0x0001e20000000800 */
[----:B------:R-:W-:-:S03]  /*07e0*/  VIADD R7, R7, 0x1 ;  /* 0x0000000107077836 */ /* 0x000fc60000000000 */
[----:B------:R1:W2:Y:S04]  /*07f0*/  LDS R9, [R5] ;  /* 0x0000000005097984 */ /* 0x0002a80000000800 */
[----:B------:R-:W3:Y:S01]  /*0800*/  LDS R8, [R6] ;  /* 0x0000000006087984 */ /* 0x000ee20000000800 */
[----:B0-----:R-:W-:Y:S01]  /*0810*/  IADD3 R4, PT, PT, R4, 0x4, RZ ;  /* 0x0000000404047810 */ /* 0x001fe20007ffe0ff */
[----:B-1----:R-:W-:Y:S02]  /*0820*/  VIADD R5, R5, 0x80 ;  /* 0x0000008005057836 */ /* 0x002fe40000000000 */
[----:B--2---:R-:W-:-:S05]  /*0830*/  IMAD.IADD R9, R0, 0x1, R9 ;  /* 0x0000000100097824 */ /* 0x004fca00078e0209 */
[----:B---3--:R-:W-:-:S13]  /*0840*/  ISETP.GE.AND P0, PT, R9, R8, PT ;  /* 0x000000080900720c */ /* 0x008fda0003f06270 */
[----:B------:R0:W-:Y:S01]  /*0850*/  @!P0 STS [R6], R9 ;  /* 0x0000000906008388 */ /* 0x0001e20000000800 */
[----:B------:R-:W-:Y:S01]  /*0860*/  BAR.SYNC.DEFER_BLOCKING 0x0 ;  /* 0x0000000000007b1d */ /* 0x000fe20000010000 */
[----:B------:R-:W-:-:S13]  /*0870*/  ISETP.NE.AND P0, PT, R7, RZ, PT ;  /* 0x000000ff0700720c */ /* 0x000fda0003f05270 */
[----:B0-----:R-:W-:Y:S05]  /*0880*/  @P0 BRA `(.L_x_10) ;  /* 0xfffffffc00d00947 */ /* 0x001fea000383ffff */
[----:B------:R-:W-:Y:S05]  /*0890*/  BRA `(.L_x_7) ;  /* 0x0000000400a87947 */ /* 0x000fea0003800000 */
.L_x_6:
[----:B------:R-:W-:-:S13]  /*08a0*/  ISETP.GE.AND P0, PT, R0, 0x1, PT ;  /* 0x000000010000780c */ /* 0x000fda0003f06270 */
[----:B------:R-:W-:Y:S05]  /*08b0*/  @!P0 BRA `(.L_x_7) ;  /* 0x0000000400a08947 */ /* 0x000fea0003800000 */
[C---:B------:R-:W-:Y:S01]  /*08c0*/  ISETP.GE.U32.AND P0, PT, R0.reuse, 0x4, PT ;  /* 0x000000040000780c */ /* 0x040fe20003f06070 */
[----:B------:R-:W-:Y:S01]  /*08d0*/  IMAD.MOV.U32 R8, RZ, RZ, RZ ;  /* 0x000000ffff087224 */ /* 0x000fe200078e00ff */
[----:B0-----:R-:W-:-:S11]  /*08e0*/  LOP3.LUT R7, R0, 0x3, RZ, 0xc0, !PT ;  /* 0x0000000300077812 */ /* 0x001fd600078ec0ff */
        /* <DEDUP_REMOVED lines=27> */
[----:B------:R-:W-:Y:S01]  /*0aa0*/  VIADD R0, R4, UR4 ;  /* 0x0000000404007c36 */ /* 0x000fe20008000000 */
[----:B------:R-:W-:-:S02]  /*0ab0*/  IADD3 R9, PT, PT, R5, UR5, RZ ;  /* 0x0000000505097c10 */ /* 0x000fc4000fffe0ff */
[----:B-1----:R-:W-:Y:S02]  /*0ac0*/  ISETP.GE.AND P0, PT, R11, R10, PT ;  /* 0x0000000a0b00720c */ /* 0x002fe40003f06270 */
[----:B------:R-:W-:-:S11]  /*0ad0*/  IADD3 R10, PT, PT, -R8, 0x4, RZ ;  /* 0x00000004080a7810 */ /* 0x000fd60007ffe1ff */
[----:B------:R0:W-:Y:S01]  /*0ae0*/  @!P0 STS [R6], R11 ;  /* 0x0000000b06008388 */ /* 0x0001e20000000800 */
[----:B------:R-:W-:Y:S01]  /*0af0*/  BAR.SYNC.DEFER_BLOCKING 0x0 ;  /* 0x0000000000007b1d */ /* 0x000fe20000010000 */
[----:B------:R-:W-:-:S13]  /*0b00*/  ISETP.NE.AND P0, PT, R10, RZ, PT ;  /* 0x000000ff0a00720c */ /* 0x000fda0003f05270 */
[----:B0-----:R-:W-:Y:S05]  /*0b10*/  @!P0 BRA `(.L_x_11) ;  /* 0x0000000000908947 */ /* 0x001fea0003800000 */
[----:B------:R-:W-:Y:S02]  /*0b20*/  VIADD R12, R0, 0x18 ;  /* 0x00000018000c7836 */ /* 0x000fe40000000000 */
[----:B------:R-:W-:Y:S02]  /*0b30*/  VIADD R13, R9, 0x300 ;  /* 0x00000300090d7836 */ /* 0x000fe40000000000 */
[----:B------:R-:W-:-:S07]  /*0b40*/  IMAD.MOV.U32 R11, RZ, RZ, R10 ;  /* 0x000000ffff0b7224 */ /* 0x000fce00078e000a */
.L_x_12:
[----:B------:R-:W-:Y:S01]  /*0b50*/  LDS R0, [R12+-0x8] ;  /* 0xfffff8000c007984 */ /* 0x000fe20000000800 */
[----:B------:R-:W-:-:S03]  /*0b60*/  IADD3 R11, PT, PT, R11, 0x4, RZ ;  /* 0x000000040b0b7810 */ /* 0x000fc60007ffe0ff */
[----:B------:R-:W0:Y:S04]  /*0b70*/  LDS R9, [R13+-0x100] ;  /* 0xffff00000d097984 */ /* 0x000e280000000800 */
[----:B------:R-:W1:Y:S01]  /*0b80*/  LDS R10, [R6] ;  /* 0x00000000060a7984 */ /* 0x000e620000000800 */
[----:B0-----:R-:W-:-:S04]  /*0b90*/  IADD3 R15, PT, PT, R0, R9, RZ ;  /* 0x00000009000f7210 */ /* 0x001fc80007ffe0ff */
        /* <DEDUP_REMOVED lines=13> */
[----:B0-----:R-:W-:-:S05]  /*0c70*/  IMAD.IADD R15, R0, 0x1, R9 ;  /* 0x00000001000f7824 */ /* 0x001fca00078e0209 */
[----:B-1----:R-:W-:-:S13]  /*0c80*/  ISETP.GE.AND P0, PT, R15, R10, PT ;  /* 0x0000000a0f00720c */ /* 0x002fda0003f06270 */
[----:B------:R-:W-:Y:S01]  /*0c90*/  @!P0 STS [R6], R15 ;  /* 0x0000000f06008388 */ /* 0x000fe20000000800 */
[----:B------:R-:W-:Y:S06]  /*0ca0*/  BAR.SYNC.DEFER_BLOCKING 0x0 ;  /* 0x0000000000007b1d */ /* 0x000fec0000010000 */
[----:B------:R0:W-:Y:S04]  /*0cb0*/  LDS R0, [R12+0x4] ;  /* 0x000004000c007984 */ /* 0x0001e80000000800 */
[----:B------:R1:W2:Y:S04]  /*0cc0*/  LDS R9, [R13+0x80] ;  /* 0x000080000d097984 */ /* 0x0002a80000000800 */
[----:B------:R-:W3:Y:S01]  /*0cd0*/  LDS R10, [R6] ;  /* 0x00000000060a7984 */ /* 0x000ee20000000800 */
[----:B0-----:R-:W-:-:S02]  /*0ce0*/  VIADD R12, R12, 0x10 ;  /* 0x000000100c0c7836 */ /* 0x001fc40000000000 */
[----:B-1----:R-:W-:Y:S02]  /*0cf0*/  VIADD R13, R13, 0x200 ;  /* 0x000002000d0d7836 */ /* 0x002fe40000000000 */
[----:B--2---:R-:W-:-:S05]  /*0d00*/  IMAD.IADD R9, R0, 0x1, R9 ;  /* 0x0000000100097824 */ /* 0x004fca00078e0209 */
[----:B---3--:R-:W-:-:S13]  /*0d10*/  ISETP.GE.AND P0, PT, R9, R10, PT ;  /* 0x0000000a0900720c */ /* 0x008fda0003f06270 */
[----:B------:R0:W-:Y:S01]  /*0d20*/  @!P0 STS [R6], R9 ;  /* 0x0000000906008388 */ /* 0x0001e20000000800 */
[----:B------:R-:W-:Y:S01]  /*0d30*/  BAR.SYNC.DEFER_BLOCKING 0x0 ;  /* 0x0000000000007b1d */ /* 0x000fe20000010000 */
[----:B------:R-:W-:-:S13]  /*0d40*/  ISETP.NE.AND P0, PT, R11, RZ, PT ;  /* 0x000000ff0b00720c */ /* 0x000fda0003f05270 */
[----:B0-----:R-:W-:Y:S05]  /*0d50*/  @P0 BRA `(.L_x_12) ;  /* 0xfffffffc007c0947 */ /* 0x001fea000383ffff */
.L_x_11:
[----:B------:R-:W-:-:S13]  /*0d60*/  ISETP.NE.AND P0, PT, R7, RZ, PT ;  /* 0x000000ff0700720c */ /* 0x000fda0003f05270 */
[----:B------:R-:W-:Y:S05]  /*0d70*/  @!P0 BRA `(.L_x_7) ;  /* 0x0000000000708947 */ /* 0x000fea0003800000 */
[C---:B------:R-:W-:Y:S01]  /*0d80*/  IMAD R5, R8.reuse, 0x80, R5 ;  /* 0x0000008008057824 */ /* 0x040fe200078e0205 */
[----:B------:R-:W-:Y:S02]  /*0d90*/  LEA R4, R8, R4, 0x2 ;  /* 0x0000000408047211 */ /* 0x000fe400078e10ff */
[----:B------:R-:W-:Y:S01]  /*0da0*/  LDS R8, [R6] ;  /* 0x0000000006087984 */ /* 0x000fe20000000800 */
[----:B------:R-:W-:-:S03]  /*0db0*/  IADD3 R7, PT, PT, -R7, 0x1, RZ ;  /* 0x0000000107077810 */ /* 0x000fc60007ffe1ff */
[----:B------:R-:W-:Y:S04]  /*0dc0*/  LDS R9, [R5+UR5] ;  /* 0x0000000505097984 */ /* 0x000fe80008000800 */
[----:B------:R-:W0:Y:S02]  /*0dd0*/  LDS R0, [R4+UR4] ;  /* 0x0000000404007984 */ /* 0x000e240008000800 */
[----:B0-----:R-:W-:Y:S02]  /*0de0*/  IMAD.IADD R11, R0, 0x1, R9 ;  /* 0x00000001000b7824 */ /* 0x001fe400078e0209 */
[----:B------:R-:W-:-:S03]  /*0df0*/  VIADD R9, R4, UR4 ;  /* 0x0000000404097c36 */ /* 0x000fc60008000000 */
[----:B------:R-:W-:Y:S01]  /*0e00*/  ISETP.GE.AND P0, PT, R11, R8, PT ;  /* 0x000000080b00720c */ /* 0x000fe20003f06270 */
[----:B------:R-:W-:-:S12]  /*0e10*/  VIADD R8, R5, UR5 ;  /* 0x0000000505087c36 */ /* 0x000fd80008000000 */
[----:B------:R1:W-:Y:S01]  /*0e20*/  @!P0 STS [R6], R11 ;  /* 0x0000000b06008388 */ /* 0x0003e20000000800 */
[----:B------:R-:W-:Y:S01]  /*0e30*/  BAR.SYNC.DEFER_BLOCKING 0x0 ;  /* 0x0000000000007b1d */ /* 0x000fe20000010000 */
[----:B------:R-:W-:-:S13]  /*0e40*/  ISETP.NE.AND P0, PT, R7, RZ, PT ;  /* 0x000000ff0700720c */ /* 0x000fda0003f05270 */
[----:B-1----:R-:W-:Y:S05]  /*0e50*/  @!P0 BRA `(.L_x_7) ;  /* 0x0000000000388947 */ /* 0x002fea0003800000 */
[----:B------:R-:W-:Y:S01]  /*0e60*/  IADD3 R8, PT, PT, R8, 0x80, RZ ;  /* 0x0000008008087810 */ /* 0x000fe20007ffe0ff */
[----:B------:R-:W-:-:S07]  /*0e70*/  VIADD R9, R9, 0x4 ;  /* 0x0000000409097836 */ /* 0x000fce0000000000 */
.L_x_13:
        /* <DEDUP_REMOVED lines=11> */
[----:B-1----:R-:W-:Y:S05]  /*0f30*/  @P0 BRA `(.L_x_13) ;  /* 0xfffffffc00d00947 */ /* 0x002fea000383ffff */
.L_x_7:
[----:B------:R-:W1:Y:S04]  /*0f40*/  LDS R5, [R6] ;  /* 0x0000000006057984 */ /* 0x000e680000000800 */
[----:B-1----:R-:W-:Y:S01]  /*0f50*/  STG.E desc[UR8][R2.64], R5 ;  /* 0x0000000502007986 */ /* 0x002fe2000c101908 */
[----:B------:R-:W-:Y:S05]  /*0f60*/  EXIT ;  /* 0x000000000000794d */ /* 0x000fea0003800000 */
.L_x_14:
        /* <DEDUP_REMOVED lines=9> */
.L_x_21:


//--------------------- .text._Z12floyd_phaseIiPiii --------------------------
	.section	.text._Z12floyd_phaseIiPiii,"ax",@progbits
	.align	128
        .global         _Z12floyd_phaseIiPiii
        .type           _Z12floyd_phaseIiPiii,@function
        .size           _Z12floyd_phaseIiPiii,(.L_x_22 - _Z12floyd_phaseIiPiii)
        .other          _Z12floyd_phaseIiPiii,@"STO_CUDA_ENTRY STV_DEFAULT"
_Z12floyd_phaseIiPiii:
.text._Z12floyd_phaseIiPiii:
[----:B------:R-:W-:Y:S01]  /*0000*/  LDC R1, c[0x0][0x37c] ;  /* 0x0000df00ff017b82 */ /* 0x000fe20000000800 */
[----:B------:R-:W0:Y:S07]  /*0010*/  S2R R6, SR_TID.Y ;  /* 0x0000000000067919 */ /* 0x000e2e0000002200 */
[----:B------:R-:W0:Y:S01]  /*0020*/  LDC R5, c[0x0][0x380] ;  /* 0x0000e000ff057b82 */ /* 0x000e220000000800 */
[----:B------:R-:W0:Y:S01]  /*0030*/  LDCU.64 UR6, c[0x0][0x390] ;  /* 0x00007200ff0677ac */ /* 0x000e220008000a00 */
[----:B------:R-:W1:Y:S01]  /*0040*/  S2R R9, SR_TID.X ;  /* 0x0000000000097919 */ /* 0x000e620000002100 */
[----:B------:R-:W2:Y:S05]  /*0050*/  LDCU.64 UR8, c[0x0][0x358] ;  /* 0x00006b00ff0877ac */ /* 0x000eaa0008000a00 */
[----:B------:R-:W3:Y:S01]  /*0060*/  LDC.64 R2, c[0x0][0x388] ;  /* 0x0000e200ff027b82 */ /* 0x000ee20000000a00 */
[----:B0-----:R-:W-:-:S02]  /*0070*/  IMAD R0, R5, UR6, R6 ;  /* 0x0000000605007c24 */ /* 0x001fc4000f8e0206 */
[----:B-1----:R-:W-:-:S04]  /*0080*/  IMAD R5, R5, UR6, R9 ;  /* 0x0000000605057c24 */ /* 0x002fc8000f8e0209 */
[----:B------:R-:W-:-:S04]  /*0090*/  IMAD R5, R0, UR7, R5 ;  /* 0x0000000700057c24 */ /* 0x000fc8000f8e0205 */
[----:B---3--:R-:W-:-:S05]  /*00a0*/  IMAD.WIDE R2, R5, 0x4, R2 ;  /* 0x0000000405027825 */ /* 0x008fca00078e0202 */
[----:B--2---:R-:W2:Y:S01]  /*00b0*/  LDG.E R5, desc[UR8][R2.64] ;  /* 0x0000000802057981 */ /* 0x004ea2000c1e1900 */
[----:B------:R-:W-:Y:S01]  /*00c0*/  MOV R4, 0x400 ;  /* 0x0000040000047802 */ /* 0x000fe20000000f00 */
[----:B------:R-:W-:Y:S01]  /*00d0*/  IMAD.SHL.U32 R9, R9, 0x4, RZ ;  /* 0x0000000409097824 */ /* 0x000fe200078e00ff */
[----:B------:R-:W-:Y:S01]  /*00e0*/  UISETP.GE.AND UP0, UPT, UR6, 0x1, UPT ;  /* 0x000000010600788c */ /* 0x000fe2000bf06270 */
[----:B------:R-:W0:Y:S02]  /*00f0*/  S2R R7, SR_CgaCtaId ;  /* 0x0000000000077919 */ /* 0x000e240000008800 */
[----:B0-----:R-:W-:Y:S01]  /*0100*/  LEA R4, R7, R4, 0x18 ;  /* 0x0000000407047211 */ /* 0x001fe200078ec0ff */
[----:B------:R-:W-:-:S05]  /*0110*/  IMAD.SHL.U32 R7, R6, 0x80, RZ ;  /* 0x0000008006077824 */ /* 0x000fca00078e00ff */
[----:B------:R-:W-:-:S05]  /*0120*/  IADD3 R6, PT, PT, R7, R4, RZ ;  /* 0x0000000407067210 */ /* 0x000fca0007ffe0ff */
[----:B------:R-:W-:-:S05]  /*0130*/  IMAD.IADD R0, R6, 0x1, R9 ;  /* 0x0000000106007824 */ /* 0x000fca00078e0209 */
[----:B--2---:R0:W-:Y:S01]  /*0140*/  STS [R0], R5 ;  /* 0x0000000500007388 */ /* 0x0041e20000000800 */
[----:B------:R-:W-:Y:S06]  /*0150*/  BAR.SYNC.DEFER_BLOCKING 0x0 ;  /* 0x0000000000007b1d */ /* 0x000fec0000010000 */
[----:B------:R-:W-:Y:S05]  /*0160*/  BRA.U !UP0, `(.L_x_15) ;  /* 0x0000000108f47547 */ /* 0x000fea000b800000 */
[----:B------:R-:W-:Y:S01]  /*0170*/  UISETP.GE.U32.AND UP1, UPT, UR6, 0x4, UPT ;  /* 0x000000040600788c */ /* 0x000fe2000bf26070 */
[----:B------:R-:W-:Y:S01]  /*0180*/  IMAD.MOV.U32 R8, RZ, RZ, RZ ;  /* 0x000000ffff087224 */ /* 0x000fe200078e00ff */
[----:B------:R-:W-:-:S04]  /*0190*/  ULOP3.LUT UR4, UR6, 0x3, URZ, 0xc0, !UPT ;  /* 0x0000000306047892 */ /* 0x000fc8000f8ec0ff */
[----:B------:R-:W-:-:S03]  /*01a0*/  UISETP.NE.AND UP0, UPT, UR4, URZ, UPT ;  /* 0x000000ff0400728c */ /* 0x000fc6000bf05270 */
[----:B------:R-:W-:Y:S08]  /*01b0*/  BRA.U !UP1, `(.L_x_16) ;  /* 0x0000000109987547 */ /* 0x000ff0000b800000 */
[----:B------:R-:W-:Y:S01]  /*01c0*/  ULOP3.LUT UR5, UR6, 0x7ffffffc, URZ, 0xc0, !UPT ;  /* 0x7ffffffc06057892 */ /* 0x000fe2000f8ec0ff */
[----:B------:R-:W-:Y:S02]  /*01d0*/  IADD3 R6, PT, PT, R6, 0x8, RZ ;  /* 0x0000000806067810 */ /* 0x000fe40007ffe0ff */
[----:B0-----:R-:W-:Y:S01]  /*01e0*/  IADD3 R5, PT, PT, R9, 0x100, R4 ;  /* 0x0000010009057810 */ /* 0x001fe20007ffe004 */
[----:B------:R-:W-:Y:S02]  /*01f0*/  UIADD3 UR6, UPT, UPT, -UR5, URZ, URZ ;  /* 0x000000ff05067290 */ /* 0x000fe4000fffe1ff */
[----:B------:R-:W-:-:S10]  /*0200*/  IMAD.U32 R8, RZ, RZ, UR5 ;  /* 0x00000005ff087e24 */ /* 0x000fd4000f8e00ff */
.L_x_17:
[----:B------:R-:W-:Y:S01]  /*0210*/  LDS R10, [R6+-0x8] ;  /* 0xfffff800060a7984 */ /* 0x000fe20000000800 */
[----:B------:R-:W-:-:S03]  /*0220*/  UIADD3 UR6, UPT, UPT, UR6, 0x4, URZ ;  /* 0x0000000406067890 */ /* 0x000fc6000fffe0ff */
[----:B-1----:R-:W0:Y:S01]  /*0230*/  LDS R11, [R5+-0x100] ;  /* 0xffff0000050b7984 */ /* 0x002e220000000800 */
[----:B------:R-:W-:-:S03]  /*0240*/  UISETP.NE.AND UP1, UPT, UR6, URZ, UPT ;  /* 0x000000ff0600728c */ /* 0x000fc6000bf25270 */
        /* <DEDUP_REMOVED lines=22> */
[----:B0-----:R-:W-:Y:S01]  /*03b0*/  IADD3 R6, PT, PT, R6, 0x10, RZ ;  /* 0x0000001006067810 */ /* 0x001fe20007ffe0ff */
[----:B-1----:R-:W-:-:S02]  /*03c0*/  VIADD R5, R5, 0x200 ;  /* 0x0000020005057836 */ /* 0x002fc40000000000 */
[----:B--2---:R-:W-:-:S05]  /*03d0*/  IMAD.IADD R11, R10, 0x1, R11 ;  /* 0x000000010a0b7824 */ /* 0x004fca00078e020b */
[----:B---3--:R-:W-:-:S13]  /*03e0*/  ISETP.GE.AND P0, PT, R11, R12, PT ;  /* 0x0000000c0b00720c */ /* 0x008fda0003f06270 */
[----:B------:R1:W-:Y:S01]  /*03f0*/  @!P0 STS [R0], R11 ;  /* 0x0000000b00008388 */ /* 0x0003e20000000800 */
[----:B------:R-:W-:Y:S06]  /*0400*/  BAR.SYNC.DEFER_BLOCKING 0x0 ;  /* 0x0000000000007b1d */ /* 0x000fec0000010000 */
[----:B------:R-:W-:Y:S05]  /*0410*/  BRA.U UP1, `(.L_x_17) ;  /* 0xfffffffd017c7547 */ /* 0x000fea000b83ffff */
.L_x_16:
[----:B------:R-:W-:Y:S05]  /*0420*/  BRA.U !UP0, `(.L_x_15) ;  /* 0x0000000108447547 */ /* 0x000fea000b800000 */
[C---:B------:R-:W-:Y:S01]  /*0430*/  LEA R9, R8.reuse, R9, 0x7 ;  /* 0x0000000908097211 */ /* 0x040fe200078e38ff */
[----:B------:R-:W-:Y:S01]  /*0440*/  IMAD R7, R8, 0x4, R7 ;  /* 0x0000000408077824 */ /* 0x000fe200078e0207 */
[----:B------:R-:W-:Y:S02]  /*0450*/  UIADD3 UR4, UPT, UPT, -UR4, URZ, URZ ;  /* 0x000000ff04047290 */ /* 0x000fe4000fffe1ff */
[C---:B------:R-:W-:Y:S01]  /*0460*/  IADD3 R9, PT, PT, R4.reuse, R9, RZ ;  /* 0x0000000904097210 */ /* 0x040fe20007ffe0ff */
[----:B------:R-:W-:-:S09]  /*0470*/  IMAD.IADD R4, R4, 0x1, R7 ;  /* 0x0000000104047824 */ /* 0x000fd200078e0207 */
.L_x_18:
[----:B0-2---:R0:W-:Y:S01]  /*0480*/  LDS R5, [R4] ;  /* 0x0000000004057984 */ /* 0x0051e20000000800 */
[----:B------:R-:W-:-:S03]  /*0490*/  UIADD3 UR4, UPT, UPT, UR4, 0x1, URZ ;  /* 0x0000000104047890 */ /* 0x000fc6000fffe0ff */
[----:B------:R2:W3:Y:S01]  /*04a0*/  LDS R6, [R9] ;  /* 0x0000000009067984 */ /* 0x0004e20000000800 */
[----:B------:R-:W-:-:S03]  /*04b0*/  UISETP.NE.AND UP0, UPT, UR4, URZ, UPT ;  /* 0x000000ff0400728c */ /* 0x000fc6000bf05270 */
[----:B------:R-:W4:Y:S01]  /*04c0*/  LDS R7, [R0] ;  /* 0x0000000000077984 */ /* 0x000f220000000800 */
[----:B0-----:R-:W-:Y:S01]  /*04d0*/  VIADD R4, R4, 0x4 ;  /* 0x0000000404047836 */ /* 0x001fe20000000000 */
[----:B--2---:R-:W-:Y:S02]  /*04e0*/  IADD3 R9, PT, PT, R9, 0x80, RZ ;  /* 0x0000008009097810 */ /* 0x004fe40007ffe0ff */
[----:B---3--:R-:W-:-:S04]  /*04f0*/  IADD3 R5, PT, PT, R5, R6, RZ ;  /* 0x0000000605057210 */ /* 0x008fc80007ffe0ff */
[----:B----4-:R-:W-:-:S13]  /*0500*/  ISETP.GE.AND P0, PT, R5, R7, PT ;  /* 0x000000070500720c */ /* 0x010fda0003f06270 */
[----:B------:R2:W-:Y:S01]  /*0510*/  @!P0 STS [R0], R5 ;  /* 0x0000000500008388 */ /* 0x0005e20000000800 */
[----:B------:R-:W-:Y:S06]  /*0520*/  BAR.SYNC.DEFER_BLOCKING 0x0 ;  /* 0x0000000000007b1d */ /* 0x000fec0000010000 */
[----:B------:R-:W-:Y:S05]  /*0530*/  BRA.U UP0, `(.L_x_18) ;  /* 0xfffffffd00d07547 */ /* 0x000fea000b83ffff */
.L_x_15:
[----:B0-2---:R-:W0:Y:S04]  /*0540*/  LDS R5, [R0] ;  /* 0x0000000000057984 */ /* 0x005e280000000800 */
[----:B0-----:R-:W-:Y:S01]  /*0550*/  STG.E desc[UR8][R2.64], R5 ;  /* 0x0000000502007986 */ /* 0x001fe2000c101908 */
[----:B------:R-:W-:Y:S05]  /*0560*/  EXIT ;  /* 0x000000000000794d */ /* 0x000fea0003800000 */
.L_x_19:
        /* <DEDUP_REMOVED lines=9> */
.L_x_22:


//--------------------- .nv.shared._Z14floyd_phaseIIIiPiii --------------------------
	.section	.nv.shared._Z14floyd_phaseIIIiPiii,"aw",@nobits
	.sectionflags	@""
	.align	4
.nv.shared._Z14floyd_phaseIIIiPiii:
	.zero		9216


//--------------------- .nv.shared.reserved.0     --------------------------
	.section	.nv.shared.reserved.0,"aw",@nobits
	.weak		__nv_reservedSMEM_offset_0_alias
	.size		__nv_reservedSMEM_offset_0_alias, 0, 64
	.other		__nv_reservedSMEM_offset_0_alias,@"STO_CUDA_RESERVED_SHARED STV_DEFAULT"
__nv_reservedSMEM_offset_0_alias:
	.zero		0
	.zero		64


//--------------------- .nv.shared._Z13floyd_phaseIIiPiii --------------------------
	.section	.nv.shared._Z13floyd_phaseIIiPiii,"aw",@nobits
	.sectionflags	@""
	.align	4
.nv.shared._Z13floyd_phaseIIiPiii:
	.zero		9216


//--------------------- .nv.shared._Z12floyd_phaseIiPiii --------------------------
	.section	.nv.shared._Z12floyd_phaseIiPiii,"aw",@nobits
	.sectionflags	@""
	.align	4
.nv.shared._Z12floyd_phaseIiPiii:
	.zero		5120


//--------------------- .nv.constant0._Z14floyd_phaseIIIiPiii --------------------------
	.section	.nv.constant0._Z14floyd_phaseIIIiPiii,"a",@progbits
	.sectionflags	@""
	.align	4
.nv.constant0._Z14floyd_phaseIIIiPiii:
	.zero		920


//--------------------- .nv.constant0._Z13floyd_phaseIIiPiii --------------------------
	.section	.nv.constant0._Z13floyd_phaseIIiPiii,"a",@progbits
	.sectionflags	@""
	.align	4
.nv.constant0._Z13floyd_phaseIIiPiii:
	.zero		920


//--------------------- .nv.constant0._Z12floyd_phaseIiPiii --------------------------
	.section	.nv.constant0._Z12floyd_phaseIiPiii,"a",@progbits
	.sectionflags	@""
	.align	4
.nv.constant0._Z12floyd_phaseIiPiii:
	.zero		920


//--------------------- SYMBOLS --------------------------

	.type		.nv.reservedSmem.offset0,@object
	.size		.nv.reservedSmem.offset0,0x4
	.type		.nv.reservedSmem.cap,@object
	.size		.nv.reservedSmem.cap,0x4
